//
// Generated by NVIDIA NVVM Compiler
//
// Compiler Build ID: CL-36424714
// Cuda compilation tools, release 13.0, V13.0.88
// Based on NVVM 20.0.0
//

.version 9.0
.target sm_100
.address_size 64

	// .globl	_Z27sfusedMMcu_sigmoid_a1b0_csrILj512EEviiiPiS0_PfS1_S1_
.extern .shared .align 16 .b8 temp[];

.visible .entry _Z27sfusedMMcu_sigmoid_a1b0_csrILj512EEviiiPiS0_PfS1_S1_(
	.param .u32 _Z27sfusedMMcu_sigmoid_a1b0_csrILj512EEviiiPiS0_PfS1_S1__param_0,
	.param .u32 _Z27sfusedMMcu_sigmoid_a1b0_csrILj512EEviiiPiS0_PfS1_S1__param_1,
	.param .u32 _Z27sfusedMMcu_sigmoid_a1b0_csrILj512EEviiiPiS0_PfS1_S1__param_2,
	.param .u64 .ptr .align 1 _Z27sfusedMMcu_sigmoid_a1b0_csrILj512EEviiiPiS0_PfS1_S1__param_3,
	.param .u64 .ptr .align 1 _Z27sfusedMMcu_sigmoid_a1b0_csrILj512EEviiiPiS0_PfS1_S1__param_4,
	.param .u64 .ptr .align 1 _Z27sfusedMMcu_sigmoid_a1b0_csrILj512EEviiiPiS0_PfS1_S1__param_5,
	.param .u64 .ptr .align 1 _Z27sfusedMMcu_sigmoid_a1b0_csrILj512EEviiiPiS0_PfS1_S1__param_6,
	.param .u64 .ptr .align 1 _Z27sfusedMMcu_sigmoid_a1b0_csrILj512EEviiiPiS0_PfS1_S1__param_7
)
{
	.reg .pred 	%p<7>;
	.reg .b32 	%r<16>;
	.reg .b32 	%f<40>;
	.reg .b64 	%rd<21>;
	.reg .b64 	%fd<6>;

	ld.param.u64 	%rd7, [_Z27sfusedMMcu_sigmoid_a1b0_csrILj512EEviiiPiS0_PfS1_S1__param_3];
	ld.param.u64 	%rd4, [_Z27sfusedMMcu_sigmoid_a1b0_csrILj512EEviiiPiS0_PfS1_S1__param_4];
	ld.param.u64 	%rd8, [_Z27sfusedMMcu_sigmoid_a1b0_csrILj512EEviiiPiS0_PfS1_S1__param_5];
	ld.param.u64 	%rd5, [_Z27sfusedMMcu_sigmoid_a1b0_csrILj512EEviiiPiS0_PfS1_S1__param_6];
	ld.param.u64 	%rd6, [_Z27sfusedMMcu_sigmoid_a1b0_csrILj512EEviiiPiS0_PfS1_S1__param_7];
	cvta.to.global.u64 	%rd9, %rd7;
	cvta.to.global.u64 	%rd10, %rd8;
	mov.u32 	%r8, %ctaid.x;
	mov.u32 	%r1, %tid.x;
	mov.u32 	%r2, %ntid.x;
	mad.lo.s32 	%r3, %r2, %r8, %r1;
	mul.wide.s32 	%rd11, %r3, 4;
	add.s64 	%rd12, %rd10, %rd11;
	ld.global.f32 	%f1, [%rd12];
	mul.wide.u32 	%rd13, %r8, 4;
	add.s64 	%rd1, %rd9, %rd13;
	ld.global.u32 	%r15, [%rd1];
	ld.global.u32 	%r9, [%rd1+4];
	setp.ge.s32 	%p1, %r15, %r9;
	mov.f32 	%f39, 0f00000000;
	@%p1 bra 	$L__BB0_11;
	shl.b32 	%r10, %r1, 2;
	mov.u32 	%r11, temp;
	add.s32 	%r5, %r11, %r10;
	cvta.to.global.u64 	%rd2, %rd4;
	cvta.to.global.u64 	%rd3, %rd5;
	mov.f32 	%f39, 0f00000000;
$L__BB0_2:
	setp.gt.u32 	%p2, %r1, 255;
	mul.wide.s32 	%rd14, %r15, 4;
	add.s64 	%rd15, %rd2, %rd14;
	ld.global.u32 	%r12, [%rd15];
	mad.lo.s32 	%r13, %r12, %r2, %r3;
	mul.wide.s32 	%rd16, %r13, 4;
	add.s64 	%rd17, %rd3, %rd16;
	ld.global.f32 	%f3, [%rd17];
	mul.f32 	%f8, %f1, %f3;
	st.shared.f32 	[%r5], %f8;
	bar.sync 	0;
	@%p2 bra 	$L__BB0_4;
	ld.shared.f32 	%f9, [%r5+1024];
	ld.shared.f32 	%f10, [%r5];
	add.f32 	%f11, %f9, %f10;
	st.shared.f32 	[%r5], %f11;
$L__BB0_4:
	setp.gt.u32 	%p3, %r1, 127;
	bar.sync 	0;
	@%p3 bra 	$L__BB0_6;
	ld.shared.f32 	%f12, [%r5+512];
	ld.shared.f32 	%f13, [%r5];
	add.f32 	%f14, %f12, %f13;
	st.shared.f32 	[%r5], %f14;
$L__BB0_6:
	setp.gt.u32 	%p4, %r1, 63;
	bar.sync 	0;
	@%p4 bra 	$L__BB0_8;
	ld.shared.f32 	%f15, [%r5+256];
	ld.shared.f32 	%f16, [%r5];
	add.f32 	%f17, %f15, %f16;
	st.shared.f32 	[%r5], %f17;
$L__BB0_8:
	setp.gt.u32 	%p5, %r1, 31;
	bar.sync 	0;
	@%p5 bra 	$L__BB0_10;
	ld.volatile.shared.f32 	%f18, [%r5+128];
	ld.volatile.shared.f32 	%f19, [%r5];
	add.f32 	%f20, %f18, %f19;
	st.volatile.shared.f32 	[%r5], %f20;
	ld.volatile.shared.f32 	%f21, [%r5+64];
	ld.volatile.shared.f32 	%f22, [%r5];
	add.f32 	%f23, %f21, %f22;
	st.volatile.shared.f32 	[%r5], %f23;
	ld.volatile.shared.f32 	%f24, [%r5+32];
	ld.volatile.shared.f32 	%f25, [%r5];
	add.f32 	%f26, %f24, %f25;
	st.volatile.shared.f32 	[%r5], %f26;
	ld.volatile.shared.f32 	%f27, [%r5+16];
	ld.volatile.shared.f32 	%f28, [%r5];
	add.f32 	%f29, %f27, %f28;
	st.volatile.shared.f32 	[%r5], %f29;
	ld.volatile.shared.f32 	%f30, [%r5+8];
	ld.volatile.shared.f32 	%f31, [%r5];
	add.f32 	%f32, %f30, %f31;
	st.volatile.shared.f32 	[%r5], %f32;
	ld.volatile.shared.f32 	%f33, [%r5+4];
	ld.volatile.shared.f32 	%f34, [%r5];
	add.f32 	%f35, %f33, %f34;
	st.volatile.shared.f32 	[%r5], %f35;
$L__BB0_10:
	ld.shared.f32 	%f36, [temp];
	mul.f32 	%f37, %f36, 0fBF000000;
	cvt.f64.f32 	%fd1, %f37;
	add.f64 	%fd2, %fd1, 0d3FF0000000000000;
	cvt.f64.f32 	%fd3, %f3;
	cvt.f64.f32 	%fd4, %f39;
	fma.rn.f64 	%fd5, %fd2, %fd3, %fd4;
	cvt.rn.f32.f64 	%f39, %fd5;
	add.s32 	%r15, %r15, 1;
	ld.global.u32 	%r14, [%rd1+4];
	setp.lt.s32 	%p6, %r15, %r14;
	@%p6 bra 	$L__BB0_2;
$L__BB0_11:
	cvta.to.global.u64 	%rd18, %rd6;
	add.s64 	%rd20, %rd18, %rd11;
	st.global.f32 	[%rd20], %f39;
	ret;

}
	// .globl	_Z27sfusedMMcu_sigmoid_a1b0_csrILj256EEviiiPiS0_PfS1_S1_
.visible .entry _Z27sfusedMMcu_sigmoid_a1b0_csrILj256EEviiiPiS0_PfS1_S1_(
	.param .u32 _Z27sfusedMMcu_sigmoid_a1b0_csrILj256EEviiiPiS0_PfS1_S1__param_0,
	.param .u32 _Z27sfusedMMcu_sigmoid_a1b0_csrILj256EEviiiPiS0_PfS1_S1__param_1,
	.param .u32 _Z27sfusedMMcu_sigmoid_a1b0_csrILj256EEviiiPiS0_PfS1_S1__param_2,
	.param .u64 .ptr .align 1 _Z27sfusedMMcu_sigmoid_a1b0_csrILj256EEviiiPiS0_PfS1_S1__param_3,
	.param .u64 .ptr .align 1 _Z27sfusedMMcu_sigmoid_a1b0_csrILj256EEviiiPiS0_PfS1_S1__param_4,
	.param .u64 .ptr .align 1 _Z27sfusedMMcu_sigmoid_a1b0_csrILj256EEviiiPiS0_PfS1_S1__param_5,
	.param .u64 .ptr .align 1 _Z27sfusedMMcu_sigmoid_a1b0_csrILj256EEviiiPiS0_PfS1_S1__param_6,
	.param .u64 .ptr .align 1 _Z27sfusedMMcu_sigmoid_a1b0_csrILj256EEviiiPiS0_PfS1_S1__param_7
)
{
	.reg .pred 	%p<6>;
	.reg .b32 	%r<16>;
	.reg .b32 	%f<37>;
	.reg .b64 	%rd<21>;
	.reg .b64 	%fd<6>;

	ld.param.u64 	%rd7, [_Z27sfusedMMcu_sigmoid_a1b0_csrILj256EEviiiPiS0_PfS1_S1__param_3];
	ld.param.u64 	%rd4, [_Z27sfusedMMcu_sigmoid_a1b0_csrILj256EEviiiPiS0_PfS1_S1__param_4];
	ld.param.u64 	%rd8, [_Z27sfusedMMcu_sigmoid_a1b0_csrILj256EEviiiPiS0_PfS1_S1__param_5];
	ld.param.u64 	%rd5, [_Z27sfusedMMcu_sigmoid_a1b0_csrILj256EEviiiPiS0_PfS1_S1__param_6];
	ld.param.u64 	%rd6, [_Z27sfusedMMcu_sigmoid_a1b0_csrILj256EEviiiPiS0_PfS1_S1__param_7];
	cvta.to.global.u64 	%rd9, %rd7;
	cvta.to.global.u64 	%rd10, %rd8;
	mov.u32 	%r8, %ctaid.x;
	mov.u32 	%r1, %tid.x;
	mov.u32 	%r2, %ntid.x;
	mad.lo.s32 	%r3, %r2, %r8, %r1;
	mul.wide.s32 	%rd11, %r3, 4;
	add.s64 	%rd12, %rd10, %rd11;
	ld.global.f32 	%f1, [%rd12];
	mul.wide.u32 	%rd13, %r8, 4;
	add.s64 	%rd1, %rd9, %rd13;
	ld.global.u32 	%r15, [%rd1];
	ld.global.u32 	%r9, [%rd1+4];
	setp.ge.s32 	%p1, %r15, %r9;
	mov.f32 	%f36, 0f00000000;
	@%p1 bra 	$L__BB1_9;
	shl.b32 	%r10, %r1, 2;
	mov.u32 	%r11, temp;
	add.s32 	%r5, %r11, %r10;
	cvta.to.global.u64 	%rd2, %rd4;
	cvta.to.global.u64 	%rd3, %rd5;
	mov.f32 	%f36, 0f00000000;
$L__BB1_2:
	setp.gt.u32 	%p2, %r1, 127;
	mul.wide.s32 	%rd14, %r15, 4;
	add.s64 	%rd15, %rd2, %rd14;
	ld.global.u32 	%r12, [%rd15];
	mad.lo.s32 	%r13, %r12, %r2, %r3;
	mul.wide.s32 	%rd16, %r13, 4;
	add.s64 	%rd17, %rd3, %rd16;
	ld.global.f32 	%f3, [%rd17];
	mul.f32 	%f8, %f1, %f3;
	st.shared.f32 	[%r5], %f8;
	bar.sync 	0;
	@%p2 bra 	$L__BB1_4;
	ld.shared.f32 	%f9, [%r5+512];
	ld.shared.f32 	%f10, [%r5];
	add.f32 	%f11, %f9, %f10;
	st.shared.f32 	[%r5], %f11;
$L__BB1_4:
	setp.gt.u32 	%p3, %r1, 63;
	bar.sync 	0;
	@%p3 bra 	$L__BB1_6;
	ld.shared.f32 	%f12, [%r5+256];
	ld.shared.f32 	%f13, [%r5];
	add.f32 	%f14, %f12, %f13;
	st.shared.f32 	[%r5], %f14;
$L__BB1_6:
	setp.gt.u32 	%p4, %r1, 31;
	bar.sync 	0;
	@%p4 bra 	$L__BB1_8;
	ld.volatile.shared.f32 	%f15, [%r5+128];
	ld.volatile.shared.f32 	%f16, [%r5];
	add.f32 	%f17, %f15, %f16;
	st.volatile.shared.f32 	[%r5], %f17;
	ld.volatile.shared.f32 	%f18, [%r5+64];
	ld.volatile.shared.f32 	%f19, [%r5];
	add.f32 	%f20, %f18, %f19;
	st.volatile.shared.f32 	[%r5], %f20;
	ld.volatile.shared.f32 	%f21, [%r5+32];
	ld.volatile.shared.f32 	%f22, [%r5];
	add.f32 	%f23, %f21, %f22;
	st.volatile.shared.f32 	[%r5], %f23;
	ld.volatile.shared.f32 	%f24, [%r5+16];
	ld.volatile.shared.f32 	%f25, [%r5];
	add.f32 	%f26, %f24, %f25;
	st.volatile.shared.f32 	[%r5], %f26;
	ld.volatile.shared.f32 	%f27, [%r5+8];
	ld.volatile.shared.f32 	%f28, [%r5];
	add.f32 	%f29, %f27, %f28;
	st.volatile.shared.f32 	[%r5], %f29;
	ld.volatile.shared.f32 	%f30, [%r5+4];
	ld.volatile.shared.f32 	%f31, [%r5];
	add.f32 	%f32, %f30, %f31;
	st.volatile.shared.f32 	[%r5], %f32;
$L__BB1_8:
	ld.shared.f32 	%f33, [temp];
	mul.f32 	%f34, %f33, 0fBF000000;
	cvt.f64.f32 	%fd1, %f34;
	add.f64 	%fd2, %fd1, 0d3FF0000000000000;
	cvt.f64.f32 	%fd3, %f3;
	cvt.f64.f32 	%fd4, %f36;
	fma.rn.f64 	%fd5, %fd2, %fd3, %fd4;
	cvt.rn.f32.f64 	%f36, %fd5;
	add.s32 	%r15, %r15, 1;
	ld.global.u32 	%r14, [%rd1+4];
	setp.lt.s32 	%p5, %r15, %r14;
	@%p5 bra 	$L__BB1_2;
$L__BB1_9:
	cvta.to.global.u64 	%rd18, %rd6;
	add.s64 	%rd20, %rd18, %rd11;
	st.global.f32 	[%rd20], %f36;
	ret;

}
	// .globl	_Z27sfusedMMcu_sigmoid_a1b0_csrILj128EEviiiPiS0_PfS1_S1_
.visible .entry _Z27sfusedMMcu_sigmoid_a1b0_csrILj128EEviiiPiS0_PfS1_S1_(
	.param .u32 _Z27sfusedMMcu_sigmoid_a1b0_csrILj128EEviiiPiS0_PfS1_S1__param_0,
	.param .u32 _Z27sfusedMMcu_sigmoid_a1b0_csrILj128EEviiiPiS0_PfS1_S1__param_1,
	.param .u32 _Z27sfusedMMcu_sigmoid_a1b0_csrILj128EEviiiPiS0_PfS1_S1__param_2,
	.param .u64 .ptr .align 1 _Z27sfusedMMcu_sigmoid_a1b0_csrILj128EEviiiPiS0_PfS1_S1__param_3,
	.param .u64 .ptr .align 1 _Z27sfusedMMcu_sigmoid_a1b0_csrILj128EEviiiPiS0_PfS1_S1__param_4,
	.param .u64 .ptr .align 1 _Z27sfusedMMcu_sigmoid_a1b0_csrILj128EEviiiPiS0_PfS1_S1__param_5,
	.param .u64 .ptr .align 1 _Z27sfusedMMcu_sigmoid_a1b0_csrILj128EEviiiPiS0_PfS1_S1__param_6,
	.param .u64 .ptr .align 1 _Z27sfusedMMcu_sigmoid_a1b0_csrILj128EEviiiPiS0_PfS1_S1__param_7
)
{
	.reg .pred 	%p<5>;
	.reg .b32 	%r<16>;
	.reg .b32 	%f<34>;
	.reg .b64 	%rd<21>;
	.reg .b64 	%fd<6>;

	ld.param.u64 	%rd7, [_Z27sfusedMMcu_sigmoid_a1b0_csrILj128EEviiiPiS0_PfS1_S1__param_3];
	ld.param.u64 	%rd4, [_Z27sfusedMMcu_sigmoid_a1b0_csrILj128EEviiiPiS0_PfS1_S1__param_4];
	ld.param.u64 	%rd8, [_Z27sfusedMMcu_sigmoid_a1b0_csrILj128EEviiiPiS0_PfS1_S1__param_5];
	ld.param.u64 	%rd5, [_Z27sfusedMMcu_sigmoid_a1b0_csrILj128EEviiiPiS0_PfS1_S1__param_6];
	ld.param.u64 	%rd6, [_Z27sfusedMMcu_sigmoid_a1b0_csrILj128EEviiiPiS0_PfS1_S1__param_7];
	cvta.to.global.u64 	%rd9, %rd7;
	cvta.to.global.u64 	%rd10, %rd8;
	mov.u32 	%r8, %ctaid.x;
	mov.u32 	%r1, %tid.x;
	mov.u32 	%r2, %ntid.x;
	mad.lo.s32 	%r3, %r2, %r8, %r1;
	mul.wide.s32 	%rd11, %r3, 4;
	add.s64 	%rd12, %rd10, %rd11;
	ld.global.f32 	%f1, [%rd12];
	mul.wide.u32 	%rd13, %r8, 4;
	add.s64 	%rd1, %rd9, %rd13;
	ld.global.u32 	%r15, [%rd1];
	ld.global.u32 	%r9, [%rd1+4];
	setp.ge.s32 	%p1, %r15, %r9;
	mov.f32 	%f33, 0f00000000;
	@%p1 bra 	$L__BB2_7;
	shl.b32 	%r10, %r1, 2;
	mov.u32 	%r11, temp;
	add.s32 	%r5, %r11, %r10;
	cvta.to.global.u64 	%rd2, %rd4;
	cvta.to.global.u64 	%rd3, %rd5;
	mov.f32 	%f33, 0f00000000;
$L__BB2_2:
	setp.gt.u32 	%p2, %r1, 63;
	mul.wide.s32 	%rd14, %r15, 4;
	add.s64 	%rd15, %rd2, %rd14;
	ld.global.u32 	%r12, [%rd15];
	mad.lo.s32 	%r13, %r12, %r2, %r3;
	mul.wide.s32 	%rd16, %r13, 4;
	add.s64 	%rd17, %rd3, %rd16;
	ld.global.f32 	%f3, [%rd17];
	mul.f32 	%f8, %f1, %f3;
	st.shared.f32 	[%r5], %f8;
	bar.sync 	0;
	@%p2 bra 	$L__BB2_4;
	ld.shared.f32 	%f9, [%r5+256];
	ld.shared.f32 	%f10, [%r5];
	add.f32 	%f11, %f9, %f10;
	st.shared.f32 	[%r5], %f11;
$L__BB2_4:
	setp.gt.u32 	%p3, %r1, 31;
	bar.sync 	0;
	@%p3 bra 	$L__BB2_6;
	ld.volatile.shared.f32 	%f12, [%r5+128];
	ld.volatile.shared.f32 	%f13, [%r5];
	add.f32 	%f14, %f12, %f13;
	st.volatile.shared.f32 	[%r5], %f14;
	ld.volatile.shared.f32 	%f15, [%r5+64];
	ld.volatile.shared.f32 	%f16, [%r5];
	add.f32 	%f17, %f15, %f16;
	st.volatile.shared.f32 	[%r5], %f17;
	ld.volatile.shared.f32 	%f18, [%r5+32];
	ld.volatile.shared.f32 	%f19, [%r5];
	add.f32 	%f20, %f18, %f19;
	st.volatile.shared.f32 	[%r5], %f20;
	ld.volatile.shared.f32 	%f21, [%r5+16];
	ld.volatile.shared.f32 	%f22, [%r5];
	add.f32 	%f23, %f21, %f22;
	st.volatile.shared.f32 	[%r5], %f23;
	ld.volatile.shared.f32 	%f24, [%r5+8];
	ld.volatile.shared.f32 	%f25, [%r5];
	add.f32 	%f26, %f24, %f25;
	st.volatile.shared.f32 	[%r5], %f26;
	ld.volatile.shared.f32 	%f27, [%r5+4];
	ld.volatile.shared.f32 	%f28, [%r5];
	add.f32 	%f29, %f27, %f28;
	st.volatile.shared.f32 	[%r5], %f29;
$L__BB2_6:
	ld.shared.f32 	%f30, [temp];
	mul.f32 	%f31, %f30, 0fBF000000;
	cvt.f64.f32 	%fd1, %f31;
	add.f64 	%fd2, %fd1, 0d3FF0000000000000;
	cvt.f64.f32 	%fd3, %f3;
	cvt.f64.f32 	%fd4, %f33;
	fma.rn.f64 	%fd5, %fd2, %fd3, %fd4;
	cvt.rn.f32.f64 	%f33, %fd5;
	add.s32 	%r15, %r15, 1;
	ld.global.u32 	%r14, [%rd1+4];
	setp.lt.s32 	%p4, %r15, %r14;
	@%p4 bra 	$L__BB2_2;
$L__BB2_7:
	cvta.to.global.u64 	%rd18, %rd6;
	add.s64 	%rd20, %rd18, %rd11;
	st.global.f32 	[%rd20], %f33;
	ret;

}
	// .globl	_Z27sfusedMMcu_sigmoid_a1b0_csrILj64EEviiiPiS0_PfS1_S1_
.visible .entry _Z27sfusedMMcu_sigmoid_a1b0_csrILj64EEviiiPiS0_PfS1_S1_(
	.param .u32 _Z27sfusedMMcu_sigmoid_a1b0_csrILj64EEviiiPiS0_PfS1_S1__param_0,
	.param .u32 _Z27sfusedMMcu_sigmoid_a1b0_csrILj64EEviiiPiS0_PfS1_S1__param_1,
	.param .u32 _Z27sfusedMMcu_sigmoid_a1b0_csrILj64EEviiiPiS0_PfS1_S1__param_2,
	.param .u64 .ptr .align 1 _Z27sfusedMMcu_sigmoid_a1b0_csrILj64EEviiiPiS0_PfS1_S1__param_3,
	.param .u64 .ptr .align 1 _Z27sfusedMMcu_sigmoid_a1b0_csrILj64EEviiiPiS0_PfS1_S1__param_4,
	.param .u64 .ptr .align 1 _Z27sfusedMMcu_sigmoid_a1b0_csrILj64EEviiiPiS0_PfS1_S1__param_5,
	.param .u64 .ptr .align 1 _Z27sfusedMMcu_sigmoid_a1b0_csrILj64EEviiiPiS0_PfS1_S1__param_6,
	.param .u64 .ptr .align 1 _Z27sfusedMMcu_sigmoid_a1b0_csrILj64EEviiiPiS0_PfS1_S1__param_7
)
{
	.reg .pred 	%p<4>;
	.reg .b32 	%r<16>;
	.reg .b32 	%f<31>;
	.reg .b64 	%rd<21>;
	.reg .b64 	%fd<6>;

	ld.param.u64 	%rd7, [_Z27sfusedMMcu_sigmoid_a1b0_csrILj64EEviiiPiS0_PfS1_S1__param_3];
	ld.param.u64 	%rd4, [_Z27sfusedMMcu_sigmoid_a1b0_csrILj64EEviiiPiS0_PfS1_S1__param_4];
	ld.param.u64 	%rd8, [_Z27sfusedMMcu_sigmoid_a1b0_csrILj64EEviiiPiS0_PfS1_S1__param_5];
	ld.param.u64 	%rd5, [_Z27sfusedMMcu_sigmoid_a1b0_csrILj64EEviiiPiS0_PfS1_S1__param_6];
	ld.param.u64 	%rd6, [_Z27sfusedMMcu_sigmoid_a1b0_csrILj64EEviiiPiS0_PfS1_S1__param_7];
	cvta.to.global.u64 	%rd9, %rd7;
	cvta.to.global.u64 	%rd10, %rd8;
	mov.u32 	%r8, %ctaid.x;
	mov.u32 	%r1, %tid.x;
	mov.u32 	%r2, %ntid.x;
	mad.lo.s32 	%r3, %r2, %r8, %r1;
	mul.wide.s32 	%rd11, %r3, 4;
	add.s64 	%rd12, %rd10, %rd11;
	ld.global.f32 	%f1, [%rd12];
	mul.wide.u32 	%rd13, %r8, 4;
	add.s64 	%rd1, %rd9, %rd13;
	ld.global.u32 	%r15, [%rd1];
	ld.global.u32 	%r9, [%rd1+4];
	setp.ge.s32 	%p1, %r15, %r9;
	mov.f32 	%f30, 0f00000000;
	@%p1 bra 	$L__BB3_5;
	shl.b32 	%r10, %r1, 2;
	mov.u32 	%r11, temp;
	add.s32 	%r5, %r11, %r10;
	cvta.to.global.u64 	%rd2, %rd4;
	cvta.to.global.u64 	%rd3, %rd5;
	mov.f32 	%f30, 0f00000000;
$L__BB3_2:
	setp.gt.u32 	%p2, %r1, 31;
	mul.wide.s32 	%rd14, %r15, 4;
	add.s64 	%rd15, %rd2, %rd14;
	ld.global.u32 	%r12, [%rd15];
	mad.lo.s32 	%r13, %r12, %r2, %r3;
	mul.wide.s32 	%rd16, %r13, 4;
	add.s64 	%rd17, %rd3, %rd16;
	ld.global.f32 	%f3, [%rd17];
	mul.f32 	%f8, %f1, %f3;
	st.shared.f32 	[%r5], %f8;
	bar.sync 	0;
	@%p2 bra 	$L__BB3_4;
	ld.volatile.shared.f32 	%f9, [%r5+128];
	ld.volatile.shared.f32 	%f10, [%r5];
	add.f32 	%f11, %f9, %f10;
	st.volatile.shared.f32 	[%r5], %f11;
	ld.volatile.shared.f32 	%f12, [%r5+64];
	ld.volatile.shared.f32 	%f13, [%r5];
	add.f32 	%f14, %f12, %f13;
	st.volatile.shared.f32 	[%r5], %f14;
	ld.volatile.shared.f32 	%f15, [%r5+32];
	ld.volatile.shared.f32 	%f16, [%r5];
	add.f32 	%f17, %f15, %f16;
	st.volatile.shared.f32 	[%r5], %f17;
	ld.volatile.shared.f32 	%f18, [%r5+16];
	ld.volatile.shared.f32 	%f19, [%r5];
	add.f32 	%f20, %f18, %f19;
	st.volatile.shared.f32 	[%r5], %f20;
	ld.volatile.shared.f32 	%f21, [%r5+8];
	ld.volatile.shared.f32 	%f22, [%r5];
	add.f32 	%f23, %f21, %f22;
	st.volatile.shared.f32 	[%r5], %f23;
	ld.volatile.shared.f32 	%f24, [%r5+4];
	ld.volatile.shared.f32 	%f25, [%r5];
	add.f32 	%f26, %f24, %f25;
	st.volatile.shared.f32 	[%r5], %f26;
$L__BB3_4:
	ld.shared.f32 	%f27, [temp];
	mul.f32 	%f28, %f27, 0fBF000000;
	cvt.f64.f32 	%fd1, %f28;
	add.f64 	%fd2, %fd1, 0d3FF0000000000000;
	cvt.f64.f32 	%fd3, %f3;
	cvt.f64.f32 	%fd4, %f30;
	fma.rn.f64 	%fd5, %fd2, %fd3, %fd4;
	cvt.rn.f32.f64 	%f30, %fd5;
	add.s32 	%r15, %r15, 1;
	ld.global.u32 	%r14, [%rd1+4];
	setp.lt.s32 	%p3, %r15, %r14;
	@%p3 bra 	$L__BB3_2;
$L__BB3_5:
	cvta.to.global.u64 	%rd18, %rd6;
	add.s64 	%rd20, %rd18, %rd11;
	st.global.f32 	[%rd20], %f30;
	ret;

}
	// .globl	_Z27sfusedMMcu_sigmoid_a1b0_csrILj32EEviiiPiS0_PfS1_S1_
.visible .entry _Z27sfusedMMcu_sigmoid_a1b0_csrILj32EEviiiPiS0_PfS1_S1_(
	.param .u32 _Z27sfusedMMcu_sigmoid_a1b0_csrILj32EEviiiPiS0_PfS1_S1__param_0,
	.param .u32 _Z27sfusedMMcu_sigmoid_a1b0_csrILj32EEviiiPiS0_PfS1_S1__param_1,
	.param .u32 _Z27sfusedMMcu_sigmoid_a1b0_csrILj32EEviiiPiS0_PfS1_S1__param_2,
	.param .u64 .ptr .align 1 _Z27sfusedMMcu_sigmoid_a1b0_csrILj32EEviiiPiS0_PfS1_S1__param_3,
	.param .u64 .ptr .align 1 _Z27sfusedMMcu_sigmoid_a1b0_csrILj32EEviiiPiS0_PfS1_S1__param_4,
	.param .u64 .ptr .align 1 _Z27sfusedMMcu_sigmoid_a1b0_csrILj32EEviiiPiS0_PfS1_S1__param_5,
	.param .u64 .ptr .align 1 _Z27sfusedMMcu_sigmoid_a1b0_csrILj32EEviiiPiS0_PfS1_S1__param_6,
	.param .u64 .ptr .align 1 _Z27sfusedMMcu_sigmoid_a1b0_csrILj32EEviiiPiS0_PfS1_S1__param_7
)
{
	.reg .pred 	%p<4>;
	.reg .b32 	%r<16>;
	.reg .b32 	%f<28>;
	.reg .b64 	%rd<21>;
	.reg .b64 	%fd<6>;

	ld.param.u64 	%rd7, [_Z27sfusedMMcu_sigmoid_a1b0_csrILj32EEviiiPiS0_PfS1_S1__param_3];
	ld.param.u64 	%rd4, [_Z27sfusedMMcu_sigmoid_a1b0_csrILj32EEviiiPiS0_PfS1_S1__param_4];
	ld.param.u64 	%rd8, [_Z27sfusedMMcu_sigmoid_a1b0_csrILj32EEviiiPiS0_PfS1_S1__param_5];
	ld.param.u64 	%rd5, [_Z27sfusedMMcu_sigmoid_a1b0_csrILj32EEviiiPiS0_PfS1_S1__param_6];
	ld.param.u64 	%rd6, [_Z27sfusedMMcu_sigmoid_a1b0_csrILj32EEviiiPiS0_PfS1_S1__param_7];
	cvta.to.global.u64 	%rd9, %rd7;
	cvta.to.global.u64 	%rd10, %rd8;
	mov.u32 	%r8, %ctaid.x;
	mov.u32 	%r1, %tid.x;
	mov.u32 	%r2, %ntid.x;
	mad.lo.s32 	%r3, %r2, %r8, %r1;
	mul.wide.s32 	%rd11, %r3, 4;
	add.s64 	%rd12, %rd10, %rd11;
	ld.global.f32 	%f1, [%rd12];
	mul.wide.u32 	%rd13, %r8, 4;
	add.s64 	%rd1, %rd9, %rd13;
	ld.global.u32 	%r15, [%rd1];
	ld.global.u32 	%r9, [%rd1+4];
	setp.ge.s32 	%p1, %r15, %r9;
	mov.f32 	%f27, 0f00000000;
	@%p1 bra 	$L__BB4_5;
	shl.b32 	%r10, %r1, 2;
	mov.u32 	%r11, temp;
	add.s32 	%r5, %r11, %r10;
	cvta.to.global.u64 	%rd2, %rd4;
	cvta.to.global.u64 	%rd3, %rd5;
	mov.f32 	%f27, 0f00000000;
$L__BB4_2:
	setp.gt.u32 	%p2, %r1, 31;
	mul.wide.s32 	%rd14, %r15, 4;
	add.s64 	%rd15, %rd2, %rd14;
	ld.global.u32 	%r12, [%rd15];
	mad.lo.s32 	%r13, %r12, %r2, %r3;
	mul.wide.s32 	%rd16, %r13, 4;
	add.s64 	%rd17, %rd3, %rd16;
	ld.global.f32 	%f3, [%rd17];
	mul.f32 	%f8, %f1, %f3;
	st.shared.f32 	[%r5], %f8;
	bar.sync 	0;
	@%p2 bra 	$L__BB4_4;
	ld.volatile.shared.f32 	%f9, [%r5+64];
	ld.volatile.shared.f32 	%f10, [%r5];
	add.f32 	%f11, %f9, %f10;
	st.volatile.shared.f32 	[%r5], %f11;
	ld.volatile.shared.f32 	%f12, [%r5+32];
	ld.volatile.shared.f32 	%f13, [%r5];
	add.f32 	%f14, %f12, %f13;
	st.volatile.shared.f32 	[%r5], %f14;
	ld.volatile.shared.f32 	%f15, [%r5+16];
	ld.volatile.shared.f32 	%f16, [%r5];
	add.f32 	%f17, %f15, %f16;
	st.volatile.shared.f32 	[%r5], %f17;
	ld.volatile.shared.f32 	%f18, [%r5+8];
	ld.volatile.shared.f32 	%f19, [%r5];
	add.f32 	%f20, %f18, %f19;
	st.volatile.shared.f32 	[%r5], %f20;
	ld.volatile.shared.f32 	%f21, [%r5+4];
	ld.volatile.shared.f32 	%f22, [%r5];
	add.f32 	%f23, %f21, %f22;
	st.volatile.shared.f32 	[%r5], %f23;
$L__BB4_4:
	ld.shared.f32 	%f24, [temp];
	mul.f32 	%f25, %f24, 0fBF000000;
	cvt.f64.f32 	%fd1, %f25;
	add.f64 	%fd2, %fd1, 0d3FF0000000000000;
	cvt.f64.f32 	%fd3, %f3;
	cvt.f64.f32 	%fd4, %f27;
	fma.rn.f64 	%fd5, %fd2, %fd3, %fd4;
	cvt.rn.f32.f64 	%f27, %fd5;
	add.s32 	%r15, %r15, 1;
	ld.global.u32 	%r14, [%rd1+4];
	setp.lt.s32 	%p3, %r15, %r14;
	@%p3 bra 	$L__BB4_2;
$L__BB4_5:
	cvta.to.global.u64 	%rd18, %rd6;
	add.s64 	%rd20, %rd18, %rd11;
	st.global.f32 	[%rd20], %f27;
	ret;

}
	// .globl	_Z27sfusedMMcu_sigmoid_a1b0_csrILj16EEviiiPiS0_PfS1_S1_
.visible .entry _Z27sfusedMMcu_sigmoid_a1b0_csrILj16EEviiiPiS0_PfS1_S1_(
	.param .u32 _Z27sfusedMMcu_sigmoid_a1b0_csrILj16EEviiiPiS0_PfS1_S1__param_0,
	.param .u32 _Z27sfusedMMcu_sigmoid_a1b0_csrILj16EEviiiPiS0_PfS1_S1__param_1,
	.param .u32 _Z27sfusedMMcu_sigmoid_a1b0_csrILj16EEviiiPiS0_PfS1_S1__param_2,
	.param .u64 .ptr .align 1 _Z27sfusedMMcu_sigmoid_a1b0_csrILj16EEviiiPiS0_PfS1_S1__param_3,
	.param .u64 .ptr .align 1 _Z27sfusedMMcu_sigmoid_a1b0_csrILj16EEviiiPiS0_PfS1_S1__param_4,
	.param .u64 .ptr .align 1 _Z27sfusedMMcu_sigmoid_a1b0_csrILj16EEviiiPiS0_PfS1_S1__param_5,
	.param .u64 .ptr .align 1 _Z27sfusedMMcu_sigmoid_a1b0_csrILj16EEviiiPiS0_PfS1_S1__param_6,
	.param .u64 .ptr .align 1 _Z27sfusedMMcu_sigmoid_a1b0_csrILj16EEviiiPiS0_PfS1_S1__param_7
)
{
	.reg .pred 	%p<4>;
	.reg .b32 	%r<16>;
	.reg .b32 	%f<25>;
	.reg .b64 	%rd<21>;
	.reg .b64 	%fd<6>;

	ld.param.u64 	%rd7, [_Z27sfusedMMcu_sigmoid_a1b0_csrILj16EEviiiPiS0_PfS1_S1__param_3];
	ld.param.u64 	%rd4, [_Z27sfusedMMcu_sigmoid_a1b0_csrILj16EEviiiPiS0_PfS1_S1__param_4];
	ld.param.u64 	%rd8, [_Z27sfusedMMcu_sigmoid_a1b0_csrILj16EEviiiPiS0_PfS1_S1__param_5];
	ld.param.u64 	%rd5, [_Z27sfusedMMcu_sigmoid_a1b0_csrILj16EEviiiPiS0_PfS1_S1__param_6];
	ld.param.u64 	%rd6, [_Z27sfusedMMcu_sigmoid_a1b0_csrILj16EEviiiPiS0_PfS1_S1__param_7];
	cvta.to.global.u64 	%rd9, %rd7;
	cvta.to.global.u64 	%rd10, %rd8;
	mov.u32 	%r8, %ctaid.x;
	mov.u32 	%r1, %tid.x;
	mov.u32 	%r2, %ntid.x;
	mad.lo.s32 	%r3, %r2, %r8, %r1;
	mul.wide.s32 	%rd11, %r3, 4;
	add.s64 	%rd12, %rd10, %rd11;
	ld.global.f32 	%f1, [%rd12];
	mul.wide.u32 	%rd13, %r8, 4;
	add.s64 	%rd1, %rd9, %rd13;
	ld.global.u32 	%r15, [%rd1];
	ld.global.u32 	%r9, [%rd1+4];
	setp.ge.s32 	%p1, %r15, %r9;
	mov.f32 	%f24, 0f00000000;
	@%p1 bra 	$L__BB5_5;
	shl.b32 	%r10, %r1, 2;
	mov.u32 	%r11, temp;
	add.s32 	%r5, %r11, %r10;
	cvta.to.global.u64 	%rd2, %rd4;
	cvta.to.global.u64 	%rd3, %rd5;
	mov.f32 	%f24, 0f00000000;
$L__BB5_2:
	setp.gt.u32 	%p2, %r1, 31;
	mul.wide.s32 	%rd14, %r15, 4;
	add.s64 	%rd15, %rd2, %rd14;
	ld.global.u32 	%r12, [%rd15];
	mad.lo.s32 	%r13, %r12, %r2, %r3;
	mul.wide.s32 	%rd16, %r13, 4;
	add.s64 	%rd17, %rd3, %rd16;
	ld.global.f32 	%f3, [%rd17];
	mul.f32 	%f8, %f1, %f3;
	st.shared.f32 	[%r5], %f8;
	bar.sync 	0;
	@%p2 bra 	$L__BB5_4;
	ld.volatile.shared.f32 	%f9, [%r5+32];
	ld.volatile.shared.f32 	%f10, [%r5];
	add.f32 	%f11, %f9, %f10;
	st.volatile.shared.f32 	[%r5], %f11;
	ld.volatile.shared.f32 	%f12, [%r5+16];
	ld.volatile.shared.f32 	%f13, [%r5];
	add.f32 	%f14, %f12, %f13;
	st.volatile.shared.f32 	[%r5], %f14;
	ld.volatile.shared.f32 	%f15, [%r5+8];
	ld.volatile.shared.f32 	%f16, [%r5];
	add.f32 	%f17, %f15, %f16;
	st.volatile.shared.f32 	[%r5], %f17;
	ld.volatile.shared.f32 	%f18, [%r5+4];
	ld.volatile.shared.f32 	%f19, [%r5];
	add.f32 	%f20, %f18, %f19;
	st.volatile.shared.f32 	[%r5], %f20;
$L__BB5_4:
	ld.shared.f32 	%f21, [temp];
	mul.f32 	%f22, %f21, 0fBF000000;
	cvt.f64.f32 	%fd1, %f22;
	add.f64 	%fd2, %fd1, 0d3FF0000000000000;
	cvt.f64.f32 	%fd3, %f3;
	cvt.f64.f32 	%fd4, %f24;
	fma.rn.f64 	%fd5, %fd2, %fd3, %fd4;
	cvt.rn.f32.f64 	%f24, %fd5;
	add.s32 	%r15, %r15, 1;
	ld.global.u32 	%r14, [%rd1+4];
	setp.lt.s32 	%p3, %r15, %r14;
	@%p3 bra 	$L__BB5_2;
$L__BB5_5:
	cvta.to.global.u64 	%rd18, %rd6;
	add.s64 	%rd20, %rd18, %rd11;
	st.global.f32 	[%rd20], %f24;
	ret;

}
	// .globl	_Z27sfusedMMcu_sigmoid_a1b0_csrILj8EEviiiPiS0_PfS1_S1_
.visible .entry _Z27sfusedMMcu_sigmoid_a1b0_csrILj8EEviiiPiS0_PfS1_S1_(
	.param .u32 _Z27sfusedMMcu_sigmoid_a1b0_csrILj8EEviiiPiS0_PfS1_S1__param_0,
	.param .u32 _Z27sfusedMMcu_sigmoid_a1b0_csrILj8EEviiiPiS0_PfS1_S1__param_1,
	.param .u32 _Z27sfusedMMcu_sigmoid_a1b0_csrILj8EEviiiPiS0_PfS1_S1__param_2,
	.param .u64 .ptr .align 1 _Z27sfusedMMcu_sigmoid_a1b0_csrILj8EEviiiPiS0_PfS1_S1__param_3,
	.param .u64 .ptr .align 1 _Z27sfusedMMcu_sigmoid_a1b0_csrILj8EEviiiPiS0_PfS1_S1__param_4,
	.param .u64 .ptr .align 1 _Z27sfusedMMcu_sigmoid_a1b0_csrILj8EEviiiPiS0_PfS1_S1__param_5,
	.param .u64 .ptr .align 1 _Z27sfusedMMcu_sigmoid_a1b0_csrILj8EEviiiPiS0_PfS1_S1__param_6,
	.param .u64 .ptr .align 1 _Z27sfusedMMcu_sigmoid_a1b0_csrILj8EEviiiPiS0_PfS1_S1__param_7
)
{
	.reg .pred 	%p<4>;
	.reg .b32 	%r<16>;
	.reg .b32 	%f<22>;
	.reg .b64 	%rd<21>;
	.reg .b64 	%fd<6>;

	ld.param.u64 	%rd7, [_Z27sfusedMMcu_sigmoid_a1b0_csrILj8EEviiiPiS0_PfS1_S1__param_3];
	ld.param.u64 	%rd4, [_Z27sfusedMMcu_sigmoid_a1b0_csrILj8EEviiiPiS0_PfS1_S1__param_4];
	ld.param.u64 	%rd8, [_Z27sfusedMMcu_sigmoid_a1b0_csrILj8EEviiiPiS0_PfS1_S1__param_5];
	ld.param.u64 	%rd5, [_Z27sfusedMMcu_sigmoid_a1b0_csrILj8EEviiiPiS0_PfS1_S1__param_6];
	ld.param.u64 	%rd6, [_Z27sfusedMMcu_sigmoid_a1b0_csrILj8EEviiiPiS0_PfS1_S1__param_7];
	cvta.to.global.u64 	%rd9, %rd7;
	cvta.to.global.u64 	%rd10, %rd8;
	mov.u32 	%r8, %ctaid.x;
	mov.u32 	%r1, %tid.x;
	mov.u32 	%r2, %ntid.x;
	mad.lo.s32 	%r3, %r2, %r8, %r1;
	mul.wide.s32 	%rd11, %r3, 4;
	add.s64 	%rd12, %rd10, %rd11;
	ld.global.f32 	%f1, [%rd12];
	mul.wide.u32 	%rd13, %r8, 4;
	add.s64 	%rd1, %rd9, %rd13;
	ld.global.u32 	%r15, [%rd1];
	ld.global.u32 	%r9, [%rd1+4];
	setp.ge.s32 	%p1, %r15, %r9;
	mov.f32 	%f21, 0f00000000;
	@%p1 bra 	$L__BB6_5;
	shl.b32 	%r10, %r1, 2;
	mov.u32 	%r11, temp;
	add.s32 	%r5, %r11, %r10;
	cvta.to.global.u64 	%rd2, %rd4;
	cvta.to.global.u64 	%rd3, %rd5;
	mov.f32 	%f21, 0f00000000;
$L__BB6_2:
	setp.gt.u32 	%p2, %r1, 31;
	mul.wide.s32 	%rd14, %r15, 4;
	add.s64 	%rd15, %rd2, %rd14;
	ld.global.u32 	%r12, [%rd15];
	mad.lo.s32 	%r13, %r12, %r2, %r3;
	mul.wide.s32 	%rd16, %r13, 4;
	add.s64 	%rd17, %rd3, %rd16;
	ld.global.f32 	%f3, [%rd17];
	mul.f32 	%f8, %f1, %f3;
	st.shared.f32 	[%r5], %f8;
	bar.sync 	0;
	@%p2 bra 	$L__BB6_4;
	ld.volatile.shared.f32 	%f9, [%r5+16];
	ld.volatile.shared.f32 	%f10, [%r5];
	add.f32 	%f11, %f9, %f10;
	st.volatile.shared.f32 	[%r5], %f11;
	ld.volatile.shared.f32 	%f12, [%r5+8];
	ld.volatile.shared.f32 	%f13, [%r5];
	add.f32 	%f14, %f12, %f13;
	st.volatile.shared.f32 	[%r5], %f14;
	ld.volatile.shared.f32 	%f15, [%r5+4];
	ld.volatile.shared.f32 	%f16, [%r5];
	add.f32 	%f17, %f15, %f16;
	st.volatile.shared.f32 	[%r5], %f17;
$L__BB6_4:
	ld.shared.f32 	%f18, [temp];
	mul.f32 	%f19, %f18, 0fBF000000;
	cvt.f64.f32 	%fd1, %f19;
	add.f64 	%fd2, %fd1, 0d3FF0000000000000;
	cvt.f64.f32 	%fd3, %f3;
	cvt.f64.f32 	%fd4, %f21;
	fma.rn.f64 	%fd5, %fd2, %fd3, %fd4;
	cvt.rn.f32.f64 	%f21, %fd5;
	add.s32 	%r15, %r15, 1;
	ld.global.u32 	%r14, [%rd1+4];
	setp.lt.s32 	%p3, %r15, %r14;
	@%p3 bra 	$L__BB6_2;
$L__BB6_5:
	cvta.to.global.u64 	%rd18, %rd6;
	add.s64 	%rd20, %rd18, %rd11;
	st.global.f32 	[%rd20], %f21;
	ret;

}
	// .globl	_Z27sfusedMMcu_sigmoid_a1b0_csrILj4EEviiiPiS0_PfS1_S1_
.visible .entry _Z27sfusedMMcu_sigmoid_a1b0_csrILj4EEviiiPiS0_PfS1_S1_(
	.param .u32 _Z27sfusedMMcu_sigmoid_a1b0_csrILj4EEviiiPiS0_PfS1_S1__param_0,
	.param .u32 _Z27sfusedMMcu_sigmoid_a1b0_csrILj4EEviiiPiS0_PfS1_S1__param_1,
	.param .u32 _Z27sfusedMMcu_sigmoid_a1b0_csrILj4EEviiiPiS0_PfS1_S1__param_2,
	.param .u64 .ptr .align 1 _Z27sfusedMMcu_sigmoid_a1b0_csrILj4EEviiiPiS0_PfS1_S1__param_3,
	.param .u64 .ptr .align 1 _Z27sfusedMMcu_sigmoid_a1b0_csrILj4EEviiiPiS0_PfS1_S1__param_4,
	.param .u64 .ptr .align 1 _Z27sfusedMMcu_sigmoid_a1b0_csrILj4EEviiiPiS0_PfS1_S1__param_5,
	.param .u64 .ptr .align 1 _Z27sfusedMMcu_sigmoid_a1b0_csrILj4EEviiiPiS0_PfS1_S1__param_6,
	.param .u64 .ptr .align 1 _Z27sfusedMMcu_sigmoid_a1b0_csrILj4EEviiiPiS0_PfS1_S1__param_7
)
{
	.reg .pred 	%p<4>;
	.reg .b32 	%r<16>;
	.reg .b32 	%f<19>;
	.reg .b64 	%rd<21>;
	.reg .b64 	%fd<6>;

	ld.param.u64 	%rd7, [_Z27sfusedMMcu_sigmoid_a1b0_csrILj4EEviiiPiS0_PfS1_S1__param_3];
	ld.param.u64 	%rd4, [_Z27sfusedMMcu_sigmoid_a1b0_csrILj4EEviiiPiS0_PfS1_S1__param_4];
	ld.param.u64 	%rd8, [_Z27sfusedMMcu_sigmoid_a1b0_csrILj4EEviiiPiS0_PfS1_S1__param_5];
	ld.param.u64 	%rd5, [_Z27sfusedMMcu_sigmoid_a1b0_csrILj4EEviiiPiS0_PfS1_S1__param_6];
	ld.param.u64 	%rd6, [_Z27sfusedMMcu_sigmoid_a1b0_csrILj4EEviiiPiS0_PfS1_S1__param_7];
	cvta.to.global.u64 	%rd9, %rd7;
	cvta.to.global.u64 	%rd10, %rd8;
	mov.u32 	%r8, %ctaid.x;
	mov.u32 	%r1, %tid.x;
	mov.u32 	%r2, %ntid.x;
	mad.lo.s32 	%r3, %r2, %r8, %r1;
	mul.wide.s32 	%rd11, %r3, 4;
	add.s64 	%rd12, %rd10, %rd11;
	ld.global.f32 	%f1, [%rd12];
	mul.wide.u32 	%rd13, %r8, 4;
	add.s64 	%rd1, %rd9, %rd13;
	ld.global.u32 	%r15, [%rd1];
	ld.global.u32 	%r9, [%rd1+4];
	setp.ge.s32 	%p1, %r15, %r9;
	mov.f32 	%f18, 0f00000000;
	@%p1 bra 	$L__BB7_5;
	shl.b32 	%r10, %r1, 2;
	mov.u32 	%r11, temp;
	add.s32 	%r5, %r11, %r10;
	cvta.to.global.u64 	%rd2, %rd4;
	cvta.to.global.u64 	%rd3, %rd5;
	mov.f32 	%f18, 0f00000000;
$L__BB7_2:
	setp.gt.u32 	%p2, %r1, 31;
	mul.wide.s32 	%rd14, %r15, 4;
	add.s64 	%rd15, %rd2, %rd14;
	ld.global.u32 	%r12, [%rd15];
	mad.lo.s32 	%r13, %r12, %r2, %r3;
	mul.wide.s32 	%rd16, %r13, 4;
	add.s64 	%rd17, %rd3, %rd16;
	ld.global.f32 	%f3, [%rd17];
	mul.f32 	%f8, %f1, %f3;
	st.shared.f32 	[%r5], %f8;
	bar.sync 	0;
	@%p2 bra 	$L__BB7_4;
	ld.volatile.shared.f32 	%f9, [%r5+8];
	ld.volatile.shared.f32 	%f10, [%r5];
	add.f32 	%f11, %f9, %f10;
	st.volatile.shared.f32 	[%r5], %f11;
	ld.volatile.shared.f32 	%f12, [%r5+4];
	ld.volatile.shared.f32 	%f13, [%r5];
	add.f32 	%f14, %f12, %f13;
	st.volatile.shared.f32 	[%r5], %f14;
$L__BB7_4:
	ld.shared.f32 	%f15, [temp];
	mul.f32 	%f16, %f15, 0fBF000000;
	cvt.f64.f32 	%fd1, %f16;
	add.f64 	%fd2, %fd1, 0d3FF0000000000000;
	cvt.f64.f32 	%fd3, %f3;
	cvt.f64.f32 	%fd4, %f18;
	fma.rn.f64 	%fd5, %fd2, %fd3, %fd4;
	cvt.rn.f32.f64 	%f18, %fd5;
	add.s32 	%r15, %r15, 1;
	ld.global.u32 	%r14, [%rd1+4];
	setp.lt.s32 	%p3, %r15, %r14;
	@%p3 bra 	$L__BB7_2;
$L__BB7_5:
	cvta.to.global.u64 	%rd18, %rd6;
	add.s64 	%rd20, %rd18, %rd11;
	st.global.f32 	[%rd20], %f18;
	ret;

}
	// .globl	_Z27sfusedMMcu_sigmoid_a1b0_csrILj2EEviiiPiS0_PfS1_S1_
.visible .entry _Z27sfusedMMcu_sigmoid_a1b0_csrILj2EEviiiPiS0_PfS1_S1_(
	.param .u32 _Z27sfusedMMcu_sigmoid_a1b0_csrILj2EEviiiPiS0_PfS1_S1__param_0,
	.param .u32 _Z27sfusedMMcu_sigmoid_a1b0_csrILj2EEviiiPiS0_PfS1_S1__param_1,
	.param .u32 _Z27sfusedMMcu_sigmoid_a1b0_csrILj2EEviiiPiS0_PfS1_S1__param_2,
	.param .u64 .ptr .align 1 _Z27sfusedMMcu_sigmoid_a1b0_csrILj2EEviiiPiS0_PfS1_S1__param_3,
	.param .u64 .ptr .align 1 _Z27sfusedMMcu_sigmoid_a1b0_csrILj2EEviiiPiS0_PfS1_S1__param_4,
	.param .u64 .ptr .align 1 _Z27sfusedMMcu_sigmoid_a1b0_csrILj2EEviiiPiS0_PfS1_S1__param_5,
	.param .u64 .ptr .align 1 _Z27sfusedMMcu_sigmoid_a1b0_csrILj2EEviiiPiS0_PfS1_S1__param_6,
	.param .u64 .ptr .align 1 _Z27sfusedMMcu_sigmoid_a1b0_csrILj2EEviiiPiS0_PfS1_S1__param_7
)
{
	.reg .pred 	%p<4>;
	.reg .b32 	%r<16>;
	.reg .b32 	%f<16>;
	.reg .b64 	%rd<21>;
	.reg .b64 	%fd<6>;

	ld.param.u64 	%rd7, [_Z27sfusedMMcu_sigmoid_a1b0_csrILj2EEviiiPiS0_PfS1_S1__param_3];
	ld.param.u64 	%rd4, [_Z27sfusedMMcu_sigmoid_a1b0_csrILj2EEviiiPiS0_PfS1_S1__param_4];
	ld.param.u64 	%rd8, [_Z27sfusedMMcu_sigmoid_a1b0_csrILj2EEviiiPiS0_PfS1_S1__param_5];
	ld.param.u64 	%rd5, [_Z27sfusedMMcu_sigmoid_a1b0_csrILj2EEviiiPiS0_PfS1_S1__param_6];
	ld.param.u64 	%rd6, [_Z27sfusedMMcu_sigmoid_a1b0_csrILj2EEviiiPiS0_PfS1_S1__param_7];
	cvta.to.global.u64 	%rd9, %rd7;
	cvta.to.global.u64 	%rd10, %rd8;
	mov.u32 	%r8, %ctaid.x;
	mov.u32 	%r1, %tid.x;
	mov.u32 	%r2, %ntid.x;
	mad.lo.s32 	%r3, %r2, %r8, %r1;
	mul.wide.s32 	%rd11, %r3, 4;
	add.s64 	%rd12, %rd10, %rd11;
	ld.global.f32 	%f1, [%rd12];
	mul.wide.u32 	%rd13, %r8, 4;
	add.s64 	%rd1, %rd9, %rd13;
	ld.global.u32 	%r15, [%rd1];
	ld.global.u32 	%r9, [%rd1+4];
	setp.ge.s32 	%p1, %r15, %r9;
	mov.f32 	%f15, 0f00000000;
	@%p1 bra 	$L__BB8_5;
	shl.b32 	%r10, %r1, 2;
	mov.u32 	%r11, temp;
	add.s32 	%r5, %r11, %r10;
	cvta.to.global.u64 	%rd2, %rd4;
	cvta.to.global.u64 	%rd3, %rd5;
	mov.f32 	%f15, 0f00000000;
$L__BB8_2:
	setp.gt.u32 	%p2, %r1, 31;
	mul.wide.s32 	%rd14, %r15, 4;
	add.s64 	%rd15, %rd2, %rd14;
	ld.global.u32 	%r12, [%rd15];
	mad.lo.s32 	%r13, %r12, %r2, %r3;
	mul.wide.s32 	%rd16, %r13, 4;
	add.s64 	%rd17, %rd3, %rd16;
	ld.global.f32 	%f3, [%rd17];
	mul.f32 	%f8, %f1, %f3;
	st.shared.f32 	[%r5], %f8;
	bar.sync 	0;
	@%p2 bra 	$L__BB8_4;
	ld.volatile.shared.f32 	%f9, [%r5+4];
	ld.volatile.shared.f32 	%f10, [%r5];
	add.f32 	%f11, %f9, %f10;
	st.volatile.shared.f32 	[%r5], %f11;
$L__BB8_4:
	ld.shared.f32 	%f12, [temp];
	mul.f32 	%f13, %f12, 0fBF000000;
	cvt.f64.f32 	%fd1, %f13;
	add.f64 	%fd2, %fd1, 0d3FF0000000000000;
	cvt.f64.f32 	%fd3, %f3;
	cvt.f64.f32 	%fd4, %f15;
	fma.rn.f64 	%fd5, %fd2, %fd3, %fd4;
	cvt.rn.f32.f64 	%f15, %fd5;
	add.s32 	%r15, %r15, 1;
	ld.global.u32 	%r14, [%rd1+4];
	setp.lt.s32 	%p3, %r15, %r14;
	@%p3 bra 	$L__BB8_2;
$L__BB8_5:
	cvta.to.global.u64 	%rd18, %rd6;
	add.s64 	%rd20, %rd18, %rd11;
	st.global.f32 	[%rd20], %f15;
	ret;

}
	// .globl	_Z27sfusedMMcu_sigmoid_a1b0_csrILj1EEviiiPiS0_PfS1_S1_
.visible .entry _Z27sfusedMMcu_sigmoid_a1b0_csrILj1EEviiiPiS0_PfS1_S1_(
	.param .u32 _Z27sfusedMMcu_sigmoid_a1b0_csrILj1EEviiiPiS0_PfS1_S1__param_0,
	.param .u32 _Z27sfusedMMcu_sigmoid_a1b0_csrILj1EEviiiPiS0_PfS1_S1__param_1,
	.param .u32 _Z27sfusedMMcu_sigmoid_a1b0_csrILj1EEviiiPiS0_PfS1_S1__param_2,
	.param .u64 .ptr .align 1 _Z27sfusedMMcu_sigmoid_a1b0_csrILj1EEviiiPiS0_PfS1_S1__param_3,
	.param .u64 .ptr .align 1 _Z27sfusedMMcu_sigmoid_a1b0_csrILj1EEviiiPiS0_PfS1_S1__param_4,
	.param .u64 .ptr .align 1 _Z27sfusedMMcu_sigmoid_a1b0_csrILj1EEviiiPiS0_PfS1_S1__param_5,
	.param .u64 .ptr .align 1 _Z27sfusedMMcu_sigmoid_a1b0_csrILj1EEviiiPiS0_PfS1_S1__param_6,
	.param .u64 .ptr .align 1 _Z27sfusedMMcu_sigmoid_a1b0_csrILj1EEviiiPiS0_PfS1_S1__param_7
)
{
	.reg .pred 	%p<3>;
	.reg .b32 	%r<16>;
	.reg .b32 	%f<13>;
	.reg .b64 	%rd<21>;
	.reg .b64 	%fd<6>;

	ld.param.u64 	%rd7, [_Z27sfusedMMcu_sigmoid_a1b0_csrILj1EEviiiPiS0_PfS1_S1__param_3];
	ld.param.u64 	%rd4, [_Z27sfusedMMcu_sigmoid_a1b0_csrILj1EEviiiPiS0_PfS1_S1__param_4];
	ld.param.u64 	%rd8, [_Z27sfusedMMcu_sigmoid_a1b0_csrILj1EEviiiPiS0_PfS1_S1__param_5];
	ld.param.u64 	%rd5, [_Z27sfusedMMcu_sigmoid_a1b0_csrILj1EEviiiPiS0_PfS1_S1__param_6];
	ld.param.u64 	%rd6, [_Z27sfusedMMcu_sigmoid_a1b0_csrILj1EEviiiPiS0_PfS1_S1__param_7];
	cvta.to.global.u64 	%rd9, %rd7;
	cvta.to.global.u64 	%rd10, %rd8;
	mov.u32 	%r8, %ctaid.x;
	mov.u32 	%r1, %tid.x;
	mov.u32 	%r2, %ntid.x;
	mad.lo.s32 	%r3, %r2, %r8, %r1;
	mul.wide.s32 	%rd11, %r3, 4;
	add.s64 	%rd12, %rd10, %rd11;
	ld.global.f32 	%f1, [%rd12];
	mul.wide.u32 	%rd13, %r8, 4;
	add.s64 	%rd1, %rd9, %rd13;
	ld.global.u32 	%r15, [%rd1];
	ld.global.u32 	%r9, [%rd1+4];
	setp.ge.s32 	%p1, %r15, %r9;
	mov.f32 	%f12, 0f00000000;
	@%p1 bra 	$L__BB9_3;
	shl.b32 	%r10, %r1, 2;
	mov.u32 	%r11, temp;
	add.s32 	%r5, %r11, %r10;
	cvta.to.global.u64 	%rd2, %rd4;
	cvta.to.global.u64 	%rd3, %rd5;
	mov.f32 	%f12, 0f00000000;
$L__BB9_2:
	mul.wide.s32 	%rd14, %r15, 4;
	add.s64 	%rd15, %rd2, %rd14;
	ld.global.u32 	%r12, [%rd15];
	mad.lo.s32 	%r13, %r12, %r2, %r3;
	mul.wide.s32 	%rd16, %r13, 4;
	add.s64 	%rd17, %rd3, %rd16;
	ld.global.f32 	%f7, [%rd17];
	mul.f32 	%f8, %f1, %f7;
	st.shared.f32 	[%r5], %f8;
	bar.sync 	0;
	ld.shared.f32 	%f9, [temp];
	mul.f32 	%f10, %f9, 0fBF000000;
	cvt.f64.f32 	%fd1, %f10;
	add.f64 	%fd2, %fd1, 0d3FF0000000000000;
	cvt.f64.f32 	%fd3, %f7;
	cvt.f64.f32 	%fd4, %f12;
	fma.rn.f64 	%fd5, %fd2, %fd3, %fd4;
	cvt.rn.f32.f64 	%f12, %fd5;
	add.s32 	%r15, %r15, 1;
	ld.global.u32 	%r14, [%rd1+4];
	setp.lt.s32 	%p2, %r15, %r14;
	@%p2 bra 	$L__BB9_2;
$L__BB9_3:
	cvta.to.global.u64 	%rd18, %rd6;
	add.s64 	%rd20, %rd18, %rd11;
	st.global.f32 	[%rd20], %f12;
	ret;

}


// ===== COMPILED SASS (sm_100) =====

	.target	sm_100

	.elftype	@"ET_EXEC"


//--------------------- .note.nv.tkinfo           --------------------------
	.section	.note.nv.tkinfo,"",@"SHT_NOTE"
	.sectionflags	@"SHF_NOTE_NV_TKINFO"
	.tkinfo
        /*0018*/ 	.word	0x00000002
        /*0030*/ 	.string	""
        /*0030*/ 	.string	"ptxas"
        /*0030*/ 	.string	"Cuda compilation tools, release 13.0, V13.0.88"
        /*0030*/ 	.string	"Build cuda_13.0.r13.0/compiler.36424714_0"
        /*0030*/ 	.string	"-arch sm_100 -m 64 "



//--------------------- .note.nv.cuinfo           --------------------------
	.section	.note.nv.cuinfo,"",@"SHT_NOTE"
	.sectionflags	@"SHF_NOTE_NV_CUINFO"
        /*0018*/ 	.short	0x0002
        /*001a*/ 	.short	0x0064
        /*001c*/ 	.short	0x0082
	.zero		2


//--------------------- .nv.info                  --------------------------
	.section	.nv.info,"",@"SHT_CUDA_INFO"
	.align	4


	//----- nvinfo : EIATTR_REGCOUNT
	.align		4
        /*0000*/ 	.byte	0x04, 0x2f
        /*0002*/ 	.short	(.L_1 - .L_0)
	.align		4
.L_0:
        /*0004*/ 	.word	index@(_Z27sfusedMMcu_sigmoid_a1b0_csrILj512EEviiiPiS0_PfS1_S1_)
        /*0008*/ 	.word	0x00000016


	//----- nvinfo : EIATTR_FRAME_SIZE
	.align		4
.L_1:
        /*000c*/ 	.byte	0x04, 0x11
        /*000e*/ 	.short	(.L_3 - .L_2)
	.align		4
.L_2:
        /*0010*/ 	.word	index@(_Z27sfusedMMcu_sigmoid_a1b0_csrILj512EEviiiPiS0_PfS1_S1_)
        /*0014*/ 	.word	0x00000000


	//----- nvinfo : EIATTR_REGCOUNT
	.align		4
.L_3:
        /*0018*/ 	.byte	0x04, 0x2f
        /*001a*/ 	.short	(.L_5 - .L_4)
	.align		4
.L_4:
        /*001c*/ 	.word	index@(_Z27sfusedMMcu_sigmoid_a1b0_csrILj256EEviiiPiS0_PfS1_S1_)
        /*0020*/ 	.word	0x00000016


	//----- nvinfo : EIATTR_FRAME_SIZE
	.align		4
.L_5:
        /*0024*/ 	.byte	0x04, 0x11
        /*0026*/ 	.short	(.L_7 - .L_6)
	.align		4
.L_6:
        /*0028*/ 	.word	index@(_Z27sfusedMMcu_sigmoid_a1b0_csrILj256EEviiiPiS0_PfS1_S1_)
        /*002c*/ 	.word	0x00000000


	//----- nvinfo : EIATTR_REGCOUNT
	.align		4
.L_7:
        /*0030*/ 	.byte	0x04, 0x2f
        /*0032*/ 	.short	(.L_9 - .L_8)
	.align		4
.L_8:
        /*0034*/ 	.word	index@(_Z27sfusedMMcu_sigmoid_a1b0_csrILj128EEviiiPiS0_PfS1_S1_)
        /*0038*/ 	.word	0x00000016


	//----- nvinfo : EIATTR_FRAME_SIZE
	.align		4
.L_9:
        /*003c*/ 	.byte	0x04, 0x11
        /*003e*/ 	.short	(.L_11 - .L_10)
	.align		4
.L_10:
        /*0040*/ 	.word	index@(_Z27sfusedMMcu_sigmoid_a1b0_csrILj128EEviiiPiS0_PfS1_S1_)
        /*0044*/ 	.word	0x00000000


	//----- nvinfo : EIATTR_REGCOUNT
	.align		4
.L_11:
        /*0048*/ 	.byte	0x04, 0x2f
        /*004a*/ 	.short	(.L_13 - .L_12)
	.align		4
.L_12:
        /*004c*/ 	.word	index@(_Z27sfusedMMcu_sigmoid_a1b0_csrILj64EEviiiPiS0_PfS1_S1_)
        /*0050*/ 	.word	0x00000016


	//----- nvinfo : EIATTR_FRAME_SIZE
	.align		4
.L_13:
        /*0054*/ 	.byte	0x04, 0x11
        /*0056*/ 	.short	(.L_15 - .L_14)
	.align		4
.L_14:
        /*0058*/ 	.word	index@(_Z27sfusedMMcu_sigmoid_a1b0_csrILj64EEviiiPiS0_PfS1_S1_)
        /*005c*/ 	.word	0x00000000


	//----- nvinfo : EIATTR_REGCOUNT
	.align		4
.L_15:
        /*0060*/ 	.byte	0x04, 0x2f
        /*0062*/ 	.short	(.L_17 - .L_16)
	.align		4
.L_16:
        /*0064*/ 	.word	index@(_Z27sfusedMMcu_sigmoid_a1b0_csrILj32EEviiiPiS0_PfS1_S1_)
        /*0068*/ 	.word	0x0000001b


	//----- nvinfo : EIATTR_FRAME_SIZE
	.align		4
.L_17:
        /*006c*/ 	.byte	0x04, 0x11
        /*006e*/ 	.short	(.L_19 - .L_18)
	.align		4
.L_18:
        /*0070*/ 	.word	index@(_Z27sfusedMMcu_sigmoid_a1b0_csrILj32EEviiiPiS0_PfS1_S1_)
        /*0074*/ 	.word	0x00000000


	//----- nvinfo : EIATTR_REGCOUNT
	.align		4
.L_19:
        /*0078*/ 	.byte	0x04, 0x2f
        /*007a*/ 	.short	(.L_21 - .L_20)
	.align		4
.L_20:
        /*007c*/ 	.word	index@(_Z27sfusedMMcu_sigmoid_a1b0_csrILj16EEviiiPiS0_PfS1_S1_)
        /*0080*/ 	.word	0x0000001b


	//----- nvinfo : EIATTR_FRAME_SIZE
	.align		4
.L_21:
        /*0084*/ 	.byte	0x04, 0x11
        /*0086*/ 	.short	(.L_23 - .L_22)
	.align		4
.L_22:
        /*0088*/ 	.word	index@(_Z27sfusedMMcu_sigmoid_a1b0_csrILj16EEviiiPiS0_PfS1_S1_)
        /*008c*/ 	.word	0x00000000


	//----- nvinfo : EIATTR_REGCOUNT
	.align		4
.L_23:
        /*0090*/ 	.byte	0x04, 0x2f
        /*0092*/ 	.short	(.L_25 - .L_24)
	.align		4
.L_24:
        /*0094*/ 	.word	index@(_Z27sfusedMMcu_sigmoid_a1b0_csrILj8EEviiiPiS0_PfS1_S1_)
        /*0098*/ 	.word	0x0000001d


	//----- nvinfo : EIATTR_FRAME_SIZE
	.align		4
.L_25:
        /*009c*/ 	.byte	0x04, 0x11
        /*009e*/ 	.short	(.L_27 - .L_26)
	.align		4
.L_26:
        /*00a0*/ 	.word	index@(_Z27sfusedMMcu_sigmoid_a1b0_csrILj8EEviiiPiS0_PfS1_S1_)
        /*00a4*/ 	.word	0x00000000


	//----- nvinfo : EIATTR_REGCOUNT
	.align		4
.L_27:
        /*00a8*/ 	.byte	0x04, 0x2f
        /*00aa*/ 	.short	(.L_29 - .L_28)
	.align		4
.L_28:
        /*00ac*/ 	.word	index@(_Z27sfusedMMcu_sigmoid_a1b0_csrILj4EEviiiPiS0_PfS1_S1_)
        /*00b0*/ 	.word	0x0000001c


	//----- nvinfo : EIATTR_FRAME_SIZE
	.align		4
.L_29:
        /*00b4*/ 	.byte	0x04, 0x11
        /*00b6*/ 	.short	(.L_31 - .L_30)
	.align		4
.L_30:
        /*00b8*/ 	.word	index@(_Z27sfusedMMcu_sigmoid_a1b0_csrILj4EEviiiPiS0_PfS1_S1_)
        /*00bc*/ 	.word	0x00000000


	//----- nvinfo : EIATTR_REGCOUNT
	.align		4
.L_31:
        /*00c0*/ 	.byte	0x04, 0x2f
        /*00c2*/ 	.short	(.L_33 - .L_32)
	.align		4
.L_32:
        /*00c4*/ 	.word	index@(_Z27sfusedMMcu_sigmoid_a1b0_csrILj2EEviiiPiS0_PfS1_S1_)
        /*00c8*/ 	.word	0x00000018


	//----- nvinfo : EIATTR_FRAME_SIZE
	.align		4
.L_33:
        /*00cc*/ 	.byte	0x04, 0x11
        /*00ce*/ 	.short	(.L_35 - .L_34)
	.align		4
.L_34:
        /*00d0*/ 	.word	index@(_Z27sfusedMMcu_sigmoid_a1b0_csrILj2EEviiiPiS0_PfS1_S1_)
        /*00d4*/ 	.word	0x00000000


	//----- nvinfo : EIATTR_REGCOUNT
	.align		4
.L_35:
        /*00d8*/ 	.byte	0x04, 0x2f
        /*00da*/ 	.short	(.L_37 - .L_36)
	.align		4
.L_36:
        /*00dc*/ 	.word	index@(_Z27sfusedMMcu_sigmoid_a1b0_csrILj1EEviiiPiS0_PfS1_S1_)
        /*00e0*/ 	.word	0x0000001b


	//----- nvinfo : EIATTR_FRAME_SIZE
	.align		4
.L_37:
        /*00e4*/ 	.byte	0x04, 0x11
        /*00e6*/ 	.short	(.L_39 - .L_38)
	.align		4
.L_38:
        /*00e8*/ 	.word	index@(_Z27sfusedMMcu_sigmoid_a1b0_csrILj1EEviiiPiS0_PfS1_S1_)
        /*00ec*/ 	.word	0x00000000


	//----- nvinfo : EIATTR_MIN_STACK_SIZE
	.align		4
.L_39:
        /*00f0*/ 	.byte	0x04, 0x12
        /*00f2*/ 	.short	(.L_41 - .L_40)
	.align		4
.L_40:
        /*00f4*/ 	.word	index@(_Z27sfusedMMcu_sigmoid_a1b0_csrILj1EEviiiPiS0_PfS1_S1_)
        /*00f8*/ 	.word	0x00000000


	//----- nvinfo : EIATTR_MIN_STACK_SIZE
	.align		4
.L_41:
        /*00fc*/ 	.byte	0x04, 0x12
        /*00fe*/ 	.short	(.L_43 - .L_42)
	.align		4
.L_42:
        /*0100*/ 	.word	index@(_Z27sfusedMMcu_sigmoid_a1b0_csrILj2EEviiiPiS0_PfS1_S1_)
        /*0104*/ 	.word	0x00000000


	//----- nvinfo : EIATTR_MIN_STACK_SIZE
	.align		4
.L_43:
        /*0108*/ 	.byte	0x04, 0x12
        /*010a*/ 	.short	(.L_45 - .L_44)
	.align		4
.L_44:
        /*010c*/ 	.word	index@(_Z27sfusedMMcu_sigmoid_a1b0_csrILj4EEviiiPiS0_PfS1_S1_)
        /*0110*/ 	.word	0x00000000


	//----- nvinfo : EIATTR_MIN_STACK_SIZE
	.align		4
.L_45:
        /*0114*/ 	.byte	0x04, 0x12
        /*0116*/ 	.short	(.L_47 - .L_46)
	.align		4
.L_46:
        /*0118*/ 	.word	index@(_Z27sfusedMMcu_sigmoid_a1b0_csrILj8EEviiiPiS0_PfS1_S1_)
        /*011c*/ 	.word	0x00000000


	//----- nvinfo : EIATTR_MIN_STACK_SIZE
	.align		4
.L_47:
        /*0120*/ 	.byte	0x04, 0x12
        /*0122*/ 	.short	(.L_49 - .L_48)
	.align		4
.L_48:
        /*0124*/ 	.word	index@(_Z27sfusedMMcu_sigmoid_a1b0_csrILj16EEviiiPiS0_PfS1_S1_)
        /*0128*/ 	.word	0x00000000


	//----- nvinfo : EIATTR_MIN_STACK_SIZE
	.align		4
.L_49:
        /*012c*/ 	.byte	0x04, 0x12
        /*012e*/ 	.short	(.L_51 - .L_50)
	.align		4
.L_50:
        /*0130*/ 	.word	index@(_Z27sfusedMMcu_sigmoid_a1b0_csrILj32EEviiiPiS0_PfS1_S1_)
        /*0134*/ 	.word	0x00000000


	//----- nvinfo : EIATTR_MIN_STACK_SIZE
	.align		4
.L_51:
        /*0138*/ 	.byte	0x04, 0x12
        /*013a*/ 	.short	(.L_53 - .L_52)
	.align		4
.L_52:
        /*013c*/ 	.word	index@(_Z27sfusedMMcu_sigmoid_a1b0_csrILj64EEviiiPiS0_PfS1_S1_)
        /*0140*/ 	.word	0x00000000


	//----- nvinfo : EIATTR_MIN_STACK_SIZE
	.align		4
.L_53:
        /*0144*/ 	.byte	0x04, 0x12
        /*0146*/ 	.short	(.L_55 - .L_54)
	.align		4
.L_54:
        /*0148*/ 	.word	index@(_Z27sfusedMMcu_sigmoid_a1b0_csrILj128EEviiiPiS0_PfS1_S1_)
        /*014c*/ 	.word	0x00000000


	//----- nvinfo : EIATTR_MIN_STACK_SIZE
	.align		4
.L_55:
        /*0150*/ 	.byte	0x04, 0x12
        /*0152*/ 	.short	(.L_57 - .L_56)
	.align		4
.L_56:
        /*0154*/ 	.word	index@(_Z27sfusedMMcu_sigmoid_a1b0_csrILj256EEviiiPiS0_PfS1_S1_)
        /*0158*/ 	.word	0x00000000


	//----- nvinfo : EIATTR_MIN_STACK_SIZE
	.align		4
.L_57:
        /*015c*/ 	.byte	0x04, 0x12
        /*015e*/ 	.short	(.L_59 - .L_58)
	.align		4
.L_58:
        /*0160*/ 	.word	index@(_Z27sfusedMMcu_sigmoid_a1b0_csrILj512EEviiiPiS0_PfS1_S1_)
        /*0164*/ 	.word	0x00000000
.L_59:


//--------------------- .nv.compat                --------------------------
	.section	.nv.compat,"",@"SHT_CUDA_COMPAT_INFO"
	.align	4
        /*0000*/ 	.byte	0x02, 0x09, 0x00, 0x00, 0x02, 0x02, 0x01, 0x00, 0x02, 0x05, 0x05, 0x00, 0x03, 0x07, 0x01, 0x01
        /*0010*/ 	.byte	0x02, 0x03, 0x00, 0x00, 0x02, 0x06, 0x01, 0x00, 0x04, 0x0b, 0x08, 0x00, 0x01, 0x00, 0x00, 0x00
        /*0020*/ 	.byte	0x00, 0x00, 0x00, 0x00


//--------------------- .nv.info._Z27sfusedMMcu_sigmoid_a1b0_csrILj1EEviiiPiS0_PfS1_S1_ --------------------------
	.section	.nv.info._Z27sfusedMMcu_sigmoid_a1b0_csrILj1EEviiiPiS0_PfS1_S1_,"",@"SHT_CUDA_INFO"
	.sectionflags	@""
	.align	4


	//----- nvinfo : EIATTR_CUDA_API_VERSION
	.align		4
        /*0000*/ 	.byte	0x04, 0x37
        /*0002*/ 	.short	(.L_61 - .L_60)
.L_60:
        /*0004*/ 	.word	0x00000082


	//----- nvinfo : EIATTR_KPARAM_INFO
	.align		4
.L_61:
        /*0008*/ 	.byte	0x04, 0x17
        /*000a*/ 	.short	(.L_63 - .L_62)
.L_62:
        /*000c*/ 	.word	0x00000000
        /*0010*/ 	.short	0x0007
        /*0012*/ 	.short	0x0030
        /*0014*/ 	.byte	0x00, 0xf5, 0x21, 0x00


	//----- nvinfo : EIATTR_KPARAM_INFO
	.align		4
.L_63:
        /*0018*/ 	.byte	0x04, 0x17
        /*001a*/ 	.short	(.L_65 - .L_64)
.L_64:
        /*001c*/ 	.word	0x00000000
        /*0020*/ 	.short	0x0006
        /*0022*/ 	.short	0x0028
        /*0024*/ 	.byte	0x00, 0xf5, 0x21, 0x00


	//----- nvinfo : EIATTR_KPARAM_INFO
	.align		4
.L_65:
        /*0028*/ 	.byte	0x04, 0x17
        /*002a*/ 	.short	(.L_67 - .L_66)
.L_66:
        /*002c*/ 	.word	0x00000000
        /*0030*/ 	.short	0x0005
        /*0032*/ 	.short	0x0020
        /*0034*/ 	.byte	0x00, 0xf5, 0x21, 0x00


	//----- nvinfo : EIATTR_KPARAM_INFO
	.align		4
.L_67:
        /*0038*/ 	.byte	0x04, 0x17
        /*003a*/ 	.short	(.L_69 - .L_68)
.L_68:
        /*003c*/ 	.word	0x00000000
        /*0040*/ 	.short	0x0004
        /*0042*/ 	.short	0x0018
        /*0044*/ 	.byte	0x00, 0xf5, 0x21, 0x00


	//----- nvinfo : EIATTR_KPARAM_INFO
	.align		4
.L_69:
        /*0048*/ 	.byte	0x04, 0x17
        /*004a*/ 	.short	(.L_71 - .L_70)
.L_70:
        /*004c*/ 	.word	0x00000000
        /*0050*/ 	.short	0x0003
        /*0052*/ 	.short	0x0010
        /*0054*/ 	.byte	0x00, 0xf5, 0x21, 0x00


	//----- nvinfo : EIATTR_KPARAM_INFO
	.align		4
.L_71:
        /*0058*/ 	.byte	0x04, 0x17
        /*005a*/ 	.short	(.L_73 - .L_72)
.L_72:
        /*005c*/ 	.word	0x00000000
        /*0060*/ 	.short	0x0002
        /*0062*/ 	.short	0x0008
        /*0064*/ 	.byte	0x00, 0xf0, 0x11, 0x00


	//----- nvinfo : EIATTR_KPARAM_INFO
	.align		4
.L_73:
        /*0068*/ 	.byte	0x04, 0x17
        /*006a*/ 	.short	(.L_75 - .L_74)
.L_74:
        /*006c*/ 	.word	0x00000000
        /*0070*/ 	.short	0x0001
        /*0072*/ 	.short	0x0004
        /*0074*/ 	.byte	0x00, 0xf0, 0x11, 0x00


	//----- nvinfo : EIATTR_KPARAM_INFO
	.align		4
.L_75:
        /*0078*/ 	.byte	0x04, 0x17
        /*007a*/ 	.short	(.L_77 - .L_76)
.L_76:
        /*007c*/ 	.word	0x00000000
        /*0080*/ 	.short	0x0000
        /*0082*/ 	.short	0x0000
        /*0084*/ 	.byte	0x00, 0xf0, 0x11, 0x00


	//----- nvinfo : EIATTR_SPARSE_MMA_MASK
	.align		4
.L_77:
        /*0088*/ 	.byte	0x03, 0x50
        /*008a*/ 	.short	0x0000


	//----- nvinfo : EIATTR_MAXREG_COUNT
	.align		4
        /*008c*/ 	.byte	0x03, 0x1b
        /*008e*/ 	.short	0x00ff


	//----- nvinfo : EIATTR_NUM_BARRIERS
	.align		4
        /*0090*/ 	.byte	0x02, 0x4c
        /*0092*/ 	.byte	0x01
	.zero		1


	//----- nvinfo : EIATTR_MERCURY_ISA_VERSION
	.align		4
        /*0094*/ 	.byte	0x03, 0x5f
        /*0096*/ 	.short	0x0101


	//----- nvinfo : EIATTR_VRC_CTA_INIT_COUNT
	.align		4
        /*0098*/ 	.byte	0x02, 0x4a
	.zero		1
	.zero		1


	//----- nvinfo : EIATTR_EXIT_INSTR_OFFSETS
	.align		4
        /*009c*/ 	.byte	0x04, 0x1c
        /*009e*/ 	.short	(.L_79 - .L_78)


	//   ....[0]....
.L_78:
        /*00a0*/ 	.word	0x000002e0


	//----- nvinfo : EIATTR_CBANK_PARAM_SIZE
	.align		4
.L_79:
        /*00a4*/ 	.byte	0x03, 0x19
        /*00a6*/ 	.short	0x0038


	//----- nvinfo : EIATTR_PARAM_CBANK
	.align		4
        /*00a8*/ 	.byte	0x04, 0x0a
        /*00aa*/ 	.short	(.L_81 - .L_80)
	.align		4
.L_80:
        /*00ac*/ 	.word	index@(.nv.constant0._Z27sfusedMMcu_sigmoid_a1b0_csrILj1EEviiiPiS0_PfS1_S1_)
        /*00b0*/ 	.short	0x0380
        /*00b2*/ 	.short	0x0038


	//----- nvinfo : EIATTR_SW_WAR
	.align		4
.L_81:
        /*00b4*/ 	.byte	0x04, 0x36
        /*00b6*/ 	.short	(.L_83 - .L_82)
.L_82:
        /*00b8*/ 	.word	0x00000008
.L_83:


//--------------------- .nv.info._Z27sfusedMMcu_sigmoid_a1b0_csrILj2EEviiiPiS0_PfS1_S1_ --------------------------
	.section	.nv.info._Z27sfusedMMcu_sigmoid_a1b0_csrILj2EEviiiPiS0_PfS1_S1_,"",@"SHT_CUDA_INFO"
	.sectionflags	@""
	.align	4


	//----- nvinfo : EIATTR_CUDA_API_VERSION
	.align		4
        /*0000*/ 	.byte	0x04, 0x37
        /*0002*/ 	.short	(.L_85 - .L_84)
.L_84:
        /*0004*/ 	.word	0x00000082


	//----- nvinfo : EIATTR_KPARAM_INFO
	.align		4
.L_85:
        /*0008*/ 	.byte	0x04, 0x17
        /*000a*/ 	.short	(.L_87 - .L_86)
.L_86:
        /*000c*/ 	.word	0x00000000
        /*0010*/ 	.short	0x0007
        /*0012*/ 	.short	0x0030
        /*0014*/ 	.byte	0x00, 0xf5, 0x21, 0x00


	//----- nvinfo : EIATTR_KPARAM_INFO
	.align		4
.L_87:
        /*0018*/ 	.byte	0x04, 0x17
        /*001a*/ 	.short	(.L_89 - .L_88)
.L_88:
        /*001c*/ 	.word	0x00000000
        /*0020*/ 	.short	0x0006
        /*0022*/ 	.short	0x0028
        /*0024*/ 	.byte	0x00, 0xf5, 0x21, 0x00


	//----- nvinfo : EIATTR_KPARAM_INFO
	.align		4
.L_89:
        /*0028*/ 	.byte	0x04, 0x17
        /*002a*/ 	.short	(.L_91 - .L_90)
.L_90:
        /*002c*/ 	.word	0x00000000
        /*0030*/ 	.short	0x0005
        /*0032*/ 	.short	0x0020
        /*0034*/ 	.byte	0x00, 0xf5, 0x21, 0x00


	//----- nvinfo : EIATTR_KPARAM_INFO
	.align		4
.L_91:
        /*0038*/ 	.byte	0x04, 0x17
        /*003a*/ 	.short	(.L_93 - .L_92)
.L_92:
        /*003c*/ 	.word	0x00000000
        /*0040*/ 	.short	0x0004
        /*0042*/ 	.short	0x0018
        /*0044*/ 	.byte	0x00, 0xf5, 0x21, 0x00


	//----- nvinfo : EIATTR_KPARAM_INFO
	.align		4
.L_93:
        /*0048*/ 	.byte	0x04, 0x17
        /*004a*/ 	.short	(.L_95 - .L_94)
.L_94:
        /*004c*/ 	.word	0x00000000
        /*0050*/ 	.short	0x0003
        /*0052*/ 	.short	0x0010
        /*0054*/ 	.byte	0x00, 0xf5, 0x21, 0x00


	//----- nvinfo : EIATTR_KPARAM_INFO
	.align		4
.L_95:
        /*0058*/ 	.byte	0x04, 0x17
        /*005a*/ 	.short	(.L_97 - .L_96)
.L_96:
        /*005c*/ 	.word	0x00000000
        /*0060*/ 	.short	0x0002
        /*0062*/ 	.short	0x0008
        /*0064*/ 	.byte	0x00, 0xf0, 0x11, 0x00


	//----- nvinfo : EIATTR_KPARAM_INFO
	.align		4
.L_97:
        /*0068*/ 	.byte	0x04, 0x17
        /*006a*/ 	.short	(.L_99 - .L_98)
.L_98:
        /*006c*/ 	.word	0x00000000
        /*0070*/ 	.short	0x0001
        /*0072*/ 	.short	0x0004
        /*0074*/ 	.byte	0x00, 0xf0, 0x11, 0x00


	//----- nvinfo : EIATTR_KPARAM_INFO
	.align		4
.L_99:
        /*0078*/ 	.byte	0x04, 0x17
        /*007a*/ 	.short	(.L_101 - .L_100)
.L_100:
        /*007c*/ 	.word	0x00000000
        /*0080*/ 	.short	0x0000
        /*0082*/ 	.short	0x0000
        /*0084*/ 	.byte	0x00, 0xf0, 0x11, 0x00


	//----- nvinfo : EIATTR_SPARSE_MMA_MASK
	.align		4
.L_101:
        /*0088*/ 	.byte	0x03, 0x50
        /*008a*/ 	.short	0x0000


	//----- nvinfo : EIATTR_MAXREG_COUNT
	.align		4
        /*008c*/ 	.byte	0x03, 0x1b
        /*008e*/ 	.short	0x00ff


	//----- nvinfo : EIATTR_NUM_BARRIERS
	.align		4
        /*0090*/ 	.byte	0x02, 0x4c
        /*0092*/ 	.byte	0x01
	.zero		1


	//----- nvinfo : EIATTR_MERCURY_ISA_VERSION
	.align		4
        /*0094*/ 	.byte	0x03, 0x5f
        /*0096*/ 	.short	0x0101


	//----- nvinfo : EIATTR_VRC_CTA_INIT_COUNT
	.align		4
        /*0098*/ 	.byte	0x02, 0x4a
	.zero		1
	.zero		1


	//----- nvinfo : EIATTR_EXIT_INSTR_OFFSETS
	.align		4
        /*009c*/ 	.byte	0x04, 0x1c
        /*009e*/ 	.short	(.L_103 - .L_102)


	//   ....[0]....
.L_102:
        /*00a0*/ 	.word	0x00000330


	//----- nvinfo : EIATTR_CBANK_PARAM_SIZE
	.align		4
.L_103:
        /*00a4*/ 	.byte	0x03, 0x19
        /*00a6*/ 	.short	0x0038


	//----- nvinfo : EIATTR_PARAM_CBANK
	.align		4
        /*00a8*/ 	.byte	0x04, 0x0a
        /*00aa*/ 	.short	(.L_105 - .L_104)
	.align		4
.L_104:
        /*00ac*/ 	.word	index@(.nv.constant0._Z27sfusedMMcu_sigmoid_a1b0_csrILj2EEviiiPiS0_PfS1_S1_)
        /*00b0*/ 	.short	0x0380
        /*00b2*/ 	.short	0x0038


	//----- nvinfo : EIATTR_SW_WAR
	.align		4
.L_105:
        /*00b4*/ 	.byte	0x04, 0x36
        /*00b6*/ 	.short	(.L_107 - .L_106)
.L_106:
        /*00b8*/ 	.word	0x00000008
.L_107:


//--------------------- .nv.info._Z27sfusedMMcu_sigmoid_a1b0_csrILj4EEviiiPiS0_PfS1_S1_ --------------------------
	.section	.nv.info._Z27sfusedMMcu_sigmoid_a1b0_csrILj4EEviiiPiS0_PfS1_S1_,"",@"SHT_CUDA_INFO"
	.sectionflags	@""
	.align	4


	//----- nvinfo : EIATTR_CUDA_API_VERSION
	.align		4
        /*0000*/ 	.byte	0x04, 0x37
        /*0002*/ 	.short	(.L_109 - .L_108)
.L_108:
        /*0004*/ 	.word	0x00000082


	//----- nvinfo : EIATTR_KPARAM_INFO
	.align		4
.L_109:
        /*0008*/ 	.byte	0x04, 0x17
        /*000a*/ 	.short	(.L_111 - .L_110)
.L_110:
        /*000c*/ 	.word	0x00000000
        /*0010*/ 	.short	0x0007
        /*0012*/ 	.short	0x0030
        /*0014*/ 	.byte	0x00, 0xf5, 0x21, 0x00


	//----- nvinfo : EIATTR_KPARAM_INFO
	.align		4
.L_111:
        /*0018*/ 	.byte	0x04, 0x17
        /*001a*/ 	.short	(.L_113 - .L_112)
.L_112:
        /*001c*/ 	.word	0x00000000
        /*0020*/ 	.short	0x0006
        /*0022*/ 	.short	0x0028
        /*0024*/ 	.byte	0x00, 0xf5, 0x21, 0x00


	//----- nvinfo : EIATTR_KPARAM_INFO
	.align		4
.L_113:
        /*0028*/ 	.byte	0x04, 0x17
        /*002a*/ 	.short	(.L_115 - .L_114)
.L_114:
        /*002c*/ 	.word	0x00000000
        /*0030*/ 	.short	0x0005
        /*0032*/ 	.short	0x0020
        /*0034*/ 	.byte	0x00, 0xf5, 0x21, 0x00


	//----- nvinfo : EIATTR_KPARAM_INFO
	.align		4
.L_115:
        /*0038*/ 	.byte	0x04, 0x17
        /*003a*/ 	.short	(.L_117 - .L_116)
.L_116:
        /*003c*/ 	.word	0x00000000
        /*0040*/ 	.short	0x0004
        /*0042*/ 	.short	0x0018
        /*0044*/ 	.byte	0x00, 0xf5, 0x21, 0x00


	//----- nvinfo : EIATTR_KPARAM_INFO
	.align		4
.L_117:
        /*0048*/ 	.byte	0x04, 0x17
        /*004a*/ 	.short	(.L_119 - .L_118)
.L_118:
        /*004c*/ 	.word	0x00000000
        /*0050*/ 	.short	0x0003
        /*0052*/ 	.short	0x0010
        /*0054*/ 	.byte	0x00, 0xf5, 0x21, 0x00


	//----- nvinfo : EIATTR_KPARAM_INFO
	.align		4
.L_119:
        /*0058*/ 	.byte	0x04, 0x17
        /*005a*/ 	.short	(.L_121 - .L_120)
.L_120:
        /*005c*/ 	.word	0x00000000
        /*0060*/ 	.short	0x0002
        /*0062*/ 	.short	0x0008
        /*0064*/ 	.byte	0x00, 0xf0, 0x11, 0x00


	//----- nvinfo : EIATTR_KPARAM_INFO
	.align		4
.L_121:
        /*0068*/ 	.byte	0x04, 0x17
        /*006a*/ 	.short	(.L_123 - .L_122)
.L_122:
        /*006c*/ 	.word	0x00000000
        /*0070*/ 	.short	0x0001
        /*0072*/ 	.short	0x0004
        /*0074*/ 	.byte	0x00, 0xf0, 0x11, 0x00


	//----- nvinfo : EIATTR_KPARAM_INFO
	.align		4
.L_123:
        /*0078*/ 	.byte	0x04, 0x17
        /*007a*/ 	.short	(.L_125 - .L_124)
.L_124:
        /*007c*/ 	.word	0x00000000
        /*0080*/ 	.short	0x0000
        /*0082*/ 	.short	0x0000
        /*0084*/ 	.byte	0x00, 0xf0, 0x11, 0x00


	//----- nvinfo : EIATTR_SPARSE_MMA_MASK
	.align		4
.L_125:
        /*0088*/ 	.byte	0x03, 0x50
        /*008a*/ 	.short	0x0000


	//----- nvinfo : EIATTR_MAXREG_COUNT
	.align		4
        /*008c*/ 	.byte	0x03, 0x1b
        /*008e*/ 	.short	0x00ff


	//----- nvinfo : EIATTR_NUM_BARRIERS
	.align		4
        /*0090*/ 	.byte	0x02, 0x4c
        /*0092*/ 	.byte	0x01
	.zero		1


	//----- nvinfo : EIATTR_MERCURY_ISA_VERSION
	.align		4
        /*0094*/ 	.byte	0x03, 0x5f
        /*0096*/ 	.short	0x0101


	//----- nvinfo : EIATTR_VRC_CTA_INIT_COUNT
	.align		4
        /*0098*/ 	.byte	0x02, 0x4a
	.zero		1
	.zero		1


	//----- nvinfo : EIATTR_EXIT_INSTR_OFFSETS
	.align		4
        /*009c*/ 	.byte	0x04, 0x1c
        /*009e*/ 	.short	(.L_127 - .L_126)


	//   ....[0]....
.L_126:
        /*00a0*/ 	.word	0x00000370


	//----- nvinfo : EIATTR_CBANK_PARAM_SIZE
	.align		4
.L_127:
        /*00a4*/ 	.byte	0x03, 0x19
        /*00a6*/ 	.short	0x0038


	//----- nvinfo : EIATTR_PARAM_CBANK
	.align		4
        /*00a8*/ 	.byte	0x04, 0x0a
        /*00aa*/ 	.short	(.L_129 - .L_128)
	.align		4
.L_128:
        /*00ac*/ 	.word	index@(.nv.constant0._Z27sfusedMMcu_sigmoid_a1b0_csrILj4EEviiiPiS0_PfS1_S1_)
        /*00b0*/ 	.short	0x0380
        /*00b2*/ 	.short	0x0038


	//----- nvinfo : EIATTR_SW_WAR
	.align		4
.L_129:
        /*00b4*/ 	.byte	0x04, 0x36
        /*00b6*/ 	.short	(.L_131 - .L_130)
.L_130:
        /*00b8*/ 	.word	0x00000008
.L_131:


//--------------------- .nv.info._Z27sfusedMMcu_sigmoid_a1b0_csrILj8EEviiiPiS0_PfS1_S1_ --------------------------
	.section	.nv.info._Z27sfusedMMcu_sigmoid_a1b0_csrILj8EEviiiPiS0_PfS1_S1_,"",@"SHT_CUDA_INFO"
	.sectionflags	@""
	.align	4


	//----- nvinfo : EIATTR_CUDA_API_VERSION
	.align		4
        /*0000*/ 	.byte	0x04, 0x37
        /*0002*/ 	.short	(.L_133 - .L_132)
.L_132:
        /*0004*/ 	.word	0x00000082


	//----- nvinfo : EIATTR_KPARAM_INFO
	.align		4
.L_133:
        /*0008*/ 	.byte	0x04, 0x17
        /*000a*/ 	.short	(.L_135 - .L_134)
.L_134:
        /*000c*/ 	.word	0x00000000
        /*0010*/ 	.short	0x0007
        /*0012*/ 	.short	0x0030
        /*0014*/ 	.byte	0x00, 0xf5, 0x21, 0x00


	//----- nvinfo : EIATTR_KPARAM_INFO
	.align		4
.L_135:
        /*0018*/ 	.byte	0x04, 0x17
        /*001a*/ 	.short	(.L_137 - .L_136)
.L_136:
        /*001c*/ 	.word	0x00000000
        /*0020*/ 	.short	0x0006
        /*0022*/ 	.short	0x0028
        /*0024*/ 	.byte	0x00, 0xf5, 0x21, 0x00


	//----- nvinfo : EIATTR_KPARAM_INFO
	.align		4
.L_137:
        /*0028*/ 	.byte	0x04, 0x17
        /*002a*/ 	.short	(.L_139 - .L_138)
.L_138:
        /*002c*/ 	.word	0x00000000
        /*0030*/ 	.short	0x0005
        /*0032*/ 	.short	0x0020
        /*0034*/ 	.byte	0x00, 0xf5, 0x21, 0x00


	//----- nvinfo : EIATTR_KPARAM_INFO
	.align		4
.L_139:
        /*0038*/ 	.byte	0x04, 0x17
        /*003a*/ 	.short	(.L_141 - .L_140)
.L_140:
        /*003c*/ 	.word	0x00000000
        /*0040*/ 	.short	0x0004
        /*0042*/ 	.short	0x0018
        /*0044*/ 	.byte	0x00, 0xf5, 0x21, 0x00


	//----- nvinfo : EIATTR_KPARAM_INFO
	.align		4
.L_141:
        /*0048*/ 	.byte	0x04, 0x17
        /*004a*/ 	.short	(.L_143 - .L_142)
.L_142:
        /*004c*/ 	.word	0x00000000
        /*0050*/ 	.short	0x0003
        /*0052*/ 	.short	0x0010
        /*0054*/ 	.byte	0x00, 0xf5, 0x21, 0x00


	//----- nvinfo : EIATTR_KPARAM_INFO
	.align		4
.L_143:
        /*0058*/ 	.byte	0x04, 0x17
        /*005a*/ 	.short	(.L_145 - .L_144)
.L_144:
        /*005c*/ 	.word	0x00000000
        /*0060*/ 	.short	0x0002
        /*0062*/ 	.short	0x0008
        /*0064*/ 	.byte	0x00, 0xf0, 0x11, 0x00


	//----- nvinfo : EIATTR_KPARAM_INFO
	.align		4
.L_145:
        /*0068*/ 	.byte	0x04, 0x17
        /*006a*/ 	.short	(.L_147 - .L_146)
.L_146:
        /*006c*/ 	.word	0x00000000
        /*0070*/ 	.short	0x0001
        /*0072*/ 	.short	0x0004
        /*0074*/ 	.byte	0x00, 0xf0, 0x11, 0x00


	//----- nvinfo : EIATTR_KPARAM_INFO
	.align		4
.L_147:
        /*0078*/ 	.byte	0x04, 0x17
        /*007a*/ 	.short	(.L_149 - .L_148)
.L_148:
        /*007c*/ 	.word	0x00000000
        /*0080*/ 	.short	0x0000
        /*0082*/ 	.short	0x0000
        /*0084*/ 	.byte	0x00, 0xf0, 0x11, 0x00


	//----- nvinfo : EIATTR_SPARSE_MMA_MASK
	.align		4
.L_149:
        /*0088*/ 	.byte	0x03, 0x50
        /*008a*/ 	.short	0x0000


	//----- nvinfo : EIATTR_MAXREG_COUNT
	.align		4
        /*008c*/ 	.byte	0x03, 0x1b
        /*008e*/ 	.short	0x00ff


	//----- nvinfo : EIATTR_NUM_BARRIERS
	.align		4
        /*0090*/ 	.byte	0x02, 0x4c
        /*0092*/ 	.byte	0x01
	.zero		1


	//----- nvinfo : EIATTR_MERCURY_ISA_VERSION
	.align		4
        /*0094*/ 	.byte	0x03, 0x5f
        /*0096*/ 	.short	0x0101


	//----- nvinfo : EIATTR_VRC_CTA_INIT_COUNT
	.align		4
        /*0098*/ 	.byte	0x02, 0x4a
	.zero		1
	.zero		1


	//----- nvinfo : EIATTR_EXIT_INSTR_OFFSETS
	.align		4
        /*009c*/ 	.byte	0x04, 0x1c
        /*009e*/ 	.short	(.L_151 - .L_150)


	//   ....[0]....
.L_150:
        /*00a0*/ 	.word	0x000003b0


	//----- nvinfo : EIATTR_CBANK_PARAM_SIZE
	.align		4
.L_151:
        /*00a4*/ 	.byte	0x03, 0x19
        /*00a6*/ 	.short	0x0038


	//----- nvinfo : EIATTR_PARAM_CBANK
	.align		4
        /*00a8*/ 	.byte	0x04, 0x0a
        /*00aa*/ 	.short	(.L_153 - .L_152)
	.align		4
.L_152:
        /*00ac*/ 	.word	index@(.nv.constant0._Z27sfusedMMcu_sigmoid_a1b0_csrILj8EEviiiPiS0_PfS1_S1_)
        /*00b0*/ 	.short	0x0380
        /*00b2*/ 	.short	0x0038


	//----- nvinfo : EIATTR_SW_WAR
	.align		4
.L_153:
        /*00b4*/ 	.byte	0x04, 0x36
        /*00b6*/ 	.short	(.L_155 - .L_154)
.L_154:
        /*00b8*/ 	.word	0x00000008
.L_155:


//--------------------- .nv.info._Z27sfusedMMcu_sigmoid_a1b0_csrILj16EEviiiPiS0_PfS1_S1_ --------------------------
	.section	.nv.info._Z27sfusedMMcu_sigmoid_a1b0_csrILj16EEviiiPiS0_PfS1_S1_,"",@"SHT_CUDA_INFO"
	.sectionflags	@""
	.align	4


	//----- nvinfo : EIATTR_CUDA_API_VERSION
	.align		4
        /*0000*/ 	.byte	0x04, 0x37
        /*0002*/ 	.short	(.L_157 - .L_156)
.L_156:
        /*0004*/ 	.word	0x00000082


	//----- nvinfo : EIATTR_KPARAM_INFO
	.align		4
.L_157:
        /*0008*/ 	.byte	0x04, 0x17
        /*000a*/ 	.short	(.L_159 - .L_158)
.L_158:
        /*000c*/ 	.word	0x00000000
        /*0010*/ 	.short	0x0007
        /*0012*/ 	.short	0x0030
        /*0014*/ 	.byte	0x00, 0xf5, 0x21, 0x00


	//----- nvinfo : EIATTR_KPARAM_INFO
	.align		4
.L_159:
        /*0018*/ 	.byte	0x04, 0x17
        /*001a*/ 	.short	(.L_161 - .L_160)
.L_160:
        /*001c*/ 	.word	0x00000000
        /*0020*/ 	.short	0x0006
        /*0022*/ 	.short	0x0028
        /*0024*/ 	.byte	0x00, 0xf5, 0x21, 0x00


	//----- nvinfo : EIATTR_KPARAM_INFO
	.align		4
.L_161:
        /*0028*/ 	.byte	0x04, 0x17
        /*002a*/ 	.short	(.L_163 - .L_162)
.L_162:
        /*002c*/ 	.word	0x00000000
        /*0030*/ 	.short	0x0005
        /*0032*/ 	.short	0x0020
        /*0034*/ 	.byte	0x00, 0xf5, 0x21, 0x00


	//----- nvinfo : EIATTR_KPARAM_INFO
	.align		4
.L_163:
        /*0038*/ 	.byte	0x04, 0x17
        /*003a*/ 	.short	(.L_165 - .L_164)
.L_164:
        /*003c*/ 	.word	0x00000000
        /*0040*/ 	.short	0x0004
        /*0042*/ 	.short	0x0018
        /*0044*/ 	.byte	0x00, 0xf5, 0x21, 0x00


	//----- nvinfo : EIATTR_KPARAM_INFO
	.align		4
.L_165:
        /*0048*/ 	.byte	0x04, 0x17
        /*004a*/ 	.short	(.L_167 - .L_166)
.L_166:
        /*004c*/ 	.word	0x00000000
        /*0050*/ 	.short	0x0003
        /*0052*/ 	.short	0x0010
        /*0054*/ 	.byte	0x00, 0xf5, 0x21, 0x00


	//----- nvinfo : EIATTR_KPARAM_INFO
	.align		4
.L_167:
        /*0058*/ 	.byte	0x04, 0x17
        /*005a*/ 	.short	(.L_169 - .L_168)
.L_168:
        /*005c*/ 	.word	0x00000000
        /*0060*/ 	.short	0x0002
        /*0062*/ 	.short	0x0008
        /*0064*/ 	.byte	0x00, 0xf0, 0x11, 0x00


	//----- nvinfo : EIATTR_KPARAM_INFO
	.align		4
.L_169:
        /*0068*/ 	.byte	0x04, 0x17
        /*006a*/ 	.short	(.L_171 - .L_170)
.L_170:
        /*006c*/ 	.word	0x00000000
        /*0070*/ 	.short	0x0001
        /*0072*/ 	.short	0x0004
        /*0074*/ 	.byte	0x00, 0xf0, 0x11, 0x00


	//----- nvinfo : EIATTR_KPARAM_INFO
	.align		4
.L_171:
        /*0078*/ 	.byte	0x04, 0x17
        /*007a*/ 	.short	(.L_173 - .L_172)
.L_172:
        /*007c*/ 	.word	0x00000000
        /*0080*/ 	.short	0x0000
        /*0082*/ 	.short	0x0000
        /*0084*/ 	.byte	0x00, 0xf0, 0x11, 0x00


	//----- nvinfo : EIATTR_SPARSE_MMA_MASK
	.align		4
.L_173:
        /*0088*/ 	.byte	0x03, 0x50
        /*008a*/ 	.short	0x0000


	//----- nvinfo : EIATTR_MAXREG_COUNT
	.align		4
        /*008c*/ 	.byte	0x03, 0x1b
        /*008e*/ 	.short	0x00ff


	//----- nvinfo : EIATTR_NUM_BARRIERS
	.align		4
        /*0090*/ 	.byte	0x02, 0x4c
        /*0092*/ 	.byte	0x01
	.zero		1


	//----- nvinfo : EIATTR_MERCURY_ISA_VERSION
	.align		4
        /*0094*/ 	.byte	0x03, 0x5f
        /*0096*/ 	.short	0x0101


	//----- nvinfo : EIATTR_VRC_CTA_INIT_COUNT
	.align		4
        /*0098*/ 	.byte	0x02, 0x4a
	.zero		1
	.zero		1


	//----- nvinfo : EIATTR_EXIT_INSTR_OFFSETS
	.align		4
        /*009c*/ 	.byte	0x04, 0x1c
        /*009e*/ 	.short	(.L_175 - .L_174)


	//   ....[0]....
.L_174:
        /*00a0*/ 	.word	0x000003f0


	//----- nvinfo : EIATTR_CBANK_PARAM_SIZE
	.align		4
.L_175:
        /*00a4*/ 	.byte	0x03, 0x19
        /*00a6*/ 	.short	0x0038


	//----- nvinfo : EIATTR_PARAM_CBANK
	.align		4
        /*00a8*/ 	.byte	0x04, 0x0a
        /*00aa*/ 	.short	(.L_177 - .L_176)
	.align		4
.L_176:
        /*00ac*/ 	.word	index@(.nv.constant0._Z27sfusedMMcu_sigmoid_a1b0_csrILj16EEviiiPiS0_PfS1_S1_)
        /*00b0*/ 	.short	0x0380
        /*00b2*/ 	.short	0x0038


	//----- nvinfo : EIATTR_SW_WAR
	.align		4
.L_177:
        /*00b4*/ 	.byte	0x04, 0x36
        /*00b6*/ 	.short	(.L_179 - .L_178)
.L_178:
        /*00b8*/ 	.word	0x00000008
.L_179:


//--------------------- .nv.info._Z27sfusedMMcu_sigmoid_a1b0_csrILj32EEviiiPiS0_PfS1_S1_ --------------------------
	.section	.nv.info._Z27sfusedMMcu_sigmoid_a1b0_csrILj32EEviiiPiS0_PfS1_S1_,"",@"SHT_CUDA_INFO"
	.sectionflags	@""
	.align	4


	//----- nvinfo : EIATTR_CUDA_API_VERSION
	.align		4
        /*0000*/ 	.byte	0x04, 0x37
        /*0002*/ 	.short	(.L_181 - .L_180)
.L_180:
        /*0004*/ 	.word	0x00000082


	//----- nvinfo : EIATTR_KPARAM_INFO
	.align		4
.L_181:
        /*0008*/ 	.byte	0x04, 0x17
        /*000a*/ 	.short	(.L_183 - .L_182)
.L_182:
        /*000c*/ 	.word	0x00000000
        /*0010*/ 	.short	0x0007
        /*0012*/ 	.short	0x0030
        /*0014*/ 	.byte	0x00, 0xf5, 0x21, 0x00


	//----- nvinfo : EIATTR_KPARAM_INFO
	.align		4
.L_183:
        /*0018*/ 	.byte	0x04, 0x17
        /*001a*/ 	.short	(.L_185 - .L_184)
.L_184:
        /*001c*/ 	.word	0x00000000
        /*0020*/ 	.short	0x0006
        /*0022*/ 	.short	0x0028
        /*0024*/ 	.byte	0x00, 0xf5, 0x21, 0x00


	//----- nvinfo : EIATTR_KPARAM_INFO
	.align		4
.L_185:
        /*0028*/ 	.byte	0x04, 0x17
        /*002a*/ 	.short	(.L_187 - .L_186)
.L_186:
        /*002c*/ 	.word	0x00000000
        /*0030*/ 	.short	0x0005
        /*0032*/ 	.short	0x0020
        /*0034*/ 	.byte	0x00, 0xf5, 0x21, 0x00


	//----- nvinfo : EIATTR_KPARAM_INFO
	.align		4
.L_187:
        /*0038*/ 	.byte	0x04, 0x17
        /*003a*/ 	.short	(.L_189 - .L_188)
.L_188:
        /*003c*/ 	.word	0x00000000
        /*0040*/ 	.short	0x0004
        /*0042*/ 	.short	0x0018
        /*0044*/ 	.byte	0x00, 0xf5, 0x21, 0x00


	//----- nvinfo : EIATTR_KPARAM_INFO
	.align		4
.L_189:
        /*0048*/ 	.byte	0x04, 0x17
        /*004a*/ 	.short	(.L_191 - .L_190)
.L_190:
        /*004c*/ 	.word	0x00000000
        /*0050*/ 	.short	0x0003
        /*0052*/ 	.short	0x0010
        /*0054*/ 	.byte	0x00, 0xf5, 0x21, 0x00


	//----- nvinfo : EIATTR_KPARAM_INFO
	.align		4
.L_191:
        /*0058*/ 	.byte	0x04, 0x17
        /*005a*/ 	.short	(.L_193 - .L_192)
.L_192:
        /*005c*/ 	.word	0x00000000
        /*0060*/ 	.short	0x0002
        /*0062*/ 	.short	0x0008
        /*0064*/ 	.byte	0x00, 0xf0, 0x11, 0x00


	//----- nvinfo : EIATTR_KPARAM_INFO
	.align		4
.L_193:
        /*0068*/ 	.byte	0x04, 0x17
        /*006a*/ 	.short	(.L_195 - .L_194)
.L_194:
        /*006c*/ 	.word	0x00000000
        /*0070*/ 	.short	0x0001
        /*0072*/ 	.short	0x0004
        /*0074*/ 	.byte	0x00, 0xf0, 0x11, 0x00


	//----- nvinfo : EIATTR_KPARAM_INFO
	.align		4
.L_195:
        /*0078*/ 	.byte	0x04, 0x17
        /*007a*/ 	.short	(.L_197 - .L_196)
.L_196:
        /*007c*/ 	.word	0x00000000
        /*0080*/ 	.short	0x0000
        /*0082*/ 	.short	0x0000
        /*0084*/ 	.byte	0x00, 0xf0, 0x11, 0x00


	//----- nvinfo : EIATTR_SPARSE_MMA_MASK
	.align		4
.L_197:
        /*0088*/ 	.byte	0x03, 0x50
        /*008a*/ 	.short	0x0000


	//----- nvinfo : EIATTR_MAXREG_COUNT
	.align		4
        /*008c*/ 	.byte	0x03, 0x1b
        /*008e*/ 	.short	0x00ff


	//----- nvinfo : EIATTR_NUM_BARRIERS
	.align		4
        /*0090*/ 	.byte	0x02, 0x4c
        /*0092*/ 	.byte	0x01
	.zero		1


	//----- nvinfo : EIATTR_MERCURY_ISA_VERSION
	.align		4
        /*0094*/ 	.byte	0x03, 0x5f
        /*0096*/ 	.short	0x0101


	//----- nvinfo : EIATTR_VRC_CTA_INIT_COUNT
	.align		4
        /*0098*/ 	.byte	0x02, 0x4a
	.zero		1
	.zero		1


	//----- nvinfo : EIATTR_EXIT_INSTR_OFFSETS
	.align		4
        /*009c*/ 	.byte	0x04, 0x1c
        /*009e*/ 	.short	(.L_199 - .L_198)


	//   ....[0]....
.L_198:
        /*00a0*/ 	.word	0x00000430


	//----- nvinfo : EIATTR_CBANK_PARAM_SIZE
	.align		4
.L_199:
        /*00a4*/ 	.byte	0x03, 0x19
        /*00a6*/ 	.short	0x0038


	//----- nvinfo : EIATTR_PARAM_CBANK
	.align		4
        /*00a8*/ 	.byte	0x04, 0x0a
        /*00aa*/ 	.short	(.L_201 - .L_200)
	.align		4
.L_200:
        /*00ac*/ 	.word	index@(.nv.constant0._Z27sfusedMMcu_sigmoid_a1b0_csrILj32EEviiiPiS0_PfS1_S1_)
        /*00b0*/ 	.short	0x0380
        /*00b2*/ 	.short	0x0038


	//----- nvinfo : EIATTR_SW_WAR
	.align		4
.L_201:
        /*00b4*/ 	.byte	0x04, 0x36
        /*00b6*/ 	.short	(.L_203 - .L_202)
.L_202:
        /*00b8*/ 	.word	0x00000008
.L_203:


//--------------------- .nv.info._Z27sfusedMMcu_sigmoid_a1b0_csrILj64EEviiiPiS0_PfS1_S1_ --------------------------
	.section	.nv.info._Z27sfusedMMcu_sigmoid_a1b0_csrILj64EEviiiPiS0_PfS1_S1_,"",@"SHT_CUDA_INFO"
	.sectionflags	@""
	.align	4


	//----- nvinfo : EIATTR_CUDA_API_VERSION
	.align		4
        /*0000*/ 	.byte	0x04, 0x37
        /*0002*/ 	.short	(.L_205 - .L_204)
.L_204:
        /*0004*/ 	.word	0x00000082


	//----- nvinfo : EIATTR_KPARAM_INFO
	.align		4
.L_205:
        /*0008*/ 	.byte	0x04, 0x17
        /*000a*/ 	.short	(.L_207 - .L_206)
.L_206:
        /*000c*/ 	.word	0x00000000
        /*0010*/ 	.short	0x0007
        /*0012*/ 	.short	0x0030
        /*0014*/ 	.byte	0x00, 0xf5, 0x21, 0x00


	//----- nvinfo : EIATTR_KPARAM_INFO
	.align		4
.L_207:
        /*0018*/ 	.byte	0x04, 0x17
        /*001a*/ 	.short	(.L_209 - .L_208)
.L_208:
        /*001c*/ 	.word	0x00000000
        /*0020*/ 	.short	0x0006
        /*0022*/ 	.short	0x0028
        /*0024*/ 	.byte	0x00, 0xf5, 0x21, 0x00


	//----- nvinfo : EIATTR_KPARAM_INFO
	.align		4
.L_209:
        /*0028*/ 	.byte	0x04, 0x17
        /*002a*/ 	.short	(.L_211 - .L_210)
.L_210:
        /*002c*/ 	.word	0x00000000
        /*0030*/ 	.short	0x0005
        /*0032*/ 	.short	0x0020
        /*0034*/ 	.byte	0x00, 0xf5, 0x21, 0x00


	//----- nvinfo : EIATTR_KPARAM_INFO
	.align		4
.L_211:
        /*0038*/ 	.byte	0x04, 0x17
        /*003a*/ 	.short	(.L_213 - .L_212)
.L_212:
        /*003c*/ 	.word	0x00000000
        /*0040*/ 	.short	0x0004
        /*0042*/ 	.short	0x0018
        /*0044*/ 	.byte	0x00, 0xf5, 0x21, 0x00


	//----- nvinfo : EIATTR_KPARAM_INFO
	.align		4
.L_213:
        /*0048*/ 	.byte	0x04, 0x17
        /*004a*/ 	.short	(.L_215 - .L_214)
.L_214:
        /*004c*/ 	.word	0x00000000
        /*0050*/ 	.short	0x0003
        /*0052*/ 	.short	0x0010
        /*0054*/ 	.byte	0x00, 0xf5, 0x21, 0x00


	//----- nvinfo : EIATTR_KPARAM_INFO
	.align		4
.L_215:
        /*0058*/ 	.byte	0x04, 0x17
        /*005a*/ 	.short	(.L_217 - .L_216)
.L_216:
        /*005c*/ 	.word	0x00000000
        /*0060*/ 	.short	0x0002
        /*0062*/ 	.short	0x0008
        /*0064*/ 	.byte	0x00, 0xf0, 0x11, 0x00


	//----- nvinfo : EIATTR_KPARAM_INFO
	.align		4
.L_217:
        /*0068*/ 	.byte	0x04, 0x17
        /*006a*/ 	.short	(.L_219 - .L_218)
.L_218:
        /*006c*/ 	.word	0x00000000
        /*0070*/ 	.short	0x0001
        /*0072*/ 	.short	0x0004
        /*0074*/ 	.byte	0x00, 0xf0, 0x11, 0x00


	//----- nvinfo : EIATTR_KPARAM_INFO
	.align		4
.L_219:
        /*0078*/ 	.byte	0x04, 0x17
        /*007a*/ 	.short	(.L_221 - .L_220)
.L_220:
        /*007c*/ 	.word	0x00000000
        /*0080*/ 	.short	0x0000
        /*0082*/ 	.short	0x0000
        /*0084*/ 	.byte	0x00, 0xf0, 0x11, 0x00


	//----- nvinfo : EIATTR_SPARSE_MMA_MASK
	.align		4
.L_221:
        /*0088*/ 	.byte	0x03, 0x50
        /*008a*/ 	.short	0x0000


	//----- nvinfo : EIATTR_MAXREG_COUNT
	.align		4
        /*008c*/ 	.byte	0x03, 0x1b
        /*008e*/ 	.short	0x00ff


	//----- nvinfo : EIATTR_NUM_BARRIERS
	.align		4
        /*0090*/ 	.byte	0x02, 0x4c
        /*0092*/ 	.byte	0x01
	.zero		1


	//----- nvinfo : EIATTR_MERCURY_ISA_VERSION
	.align		4
        /*0094*/ 	.byte	0x03, 0x5f
        /*0096*/ 	.short	0x0101


	//----- nvinfo : EIATTR_VRC_CTA_INIT_COUNT
	.align		4
        /*0098*/ 	.byte	0x02, 0x4a
	.zero		1
	.zero		1


	//----- nvinfo : EIATTR_EXIT_INSTR_OFFSETS
	.align		4
        /*009c*/ 	.byte	0x04, 0x1c
        /*009e*/ 	.short	(.L_223 - .L_222)


	//   ....[0]....
.L_222:
        /*00a0*/ 	.word	0x000004a0


	//----- nvinfo : EIATTR_CRS_STACK_SIZE
	.align		4
.L_223:
        /*00a4*/ 	.byte	0x04, 0x1e
        /*00a6*/ 	.short	(.L_225 - .L_224)
.L_224:
        /*00a8*/ 	.word	0x00000000


	//----- nvinfo : EIATTR_CBANK_PARAM_SIZE
	.align		4
.L_225:
        /*00ac*/ 	.byte	0x03, 0x19
        /*00ae*/ 	.short	0x0038


	//----- nvinfo : EIATTR_PARAM_CBANK
	.align		4
        /*00b0*/ 	.byte	0x04, 0x0a
        /*00b2*/ 	.short	(.L_227 - .L_226)
	.align		4
.L_226:
        /*00b4*/ 	.word	index@(.nv.constant0._Z27sfusedMMcu_sigmoid_a1b0_csrILj64EEviiiPiS0_PfS1_S1_)
        /*00b8*/ 	.short	0x0380
        /*00ba*/ 	.short	0x0038


	//----- nvinfo : EIATTR_SW_WAR
	.align		4
.L_227:
        /*00bc*/ 	.byte	0x04, 0x36
        /*00be*/ 	.short	(.L_229 - .L_228)
.L_228:
        /*00c0*/ 	.word	0x00000008
.L_229:


//--------------------- .nv.info._Z27sfusedMMcu_sigmoid_a1b0_csrILj128EEviiiPiS0_PfS1_S1_ --------------------------
	.section	.nv.info._Z27sfusedMMcu_sigmoid_a1b0_csrILj128EEviiiPiS0_PfS1_S1_,"",@"SHT_CUDA_INFO"
	.sectionflags	@""
	.align	4


	//----- nvinfo : EIATTR_CUDA_API_VERSION
	.align		4
        /*0000*/ 	.byte	0x04, 0x37
        /*0002*/ 	.short	(.L_231 - .L_230)
.L_230:
        /*0004*/ 	.word	0x00000082


	//----- nvinfo : EIATTR_KPARAM_INFO
	.align		4
.L_231:
        /*0008*/ 	.byte	0x04, 0x17
        /*000a*/ 	.short	(.L_233 - .L_232)
.L_232:
        /*000c*/ 	.word	0x00000000
        /*0010*/ 	.short	0x0007
        /*0012*/ 	.short	0x0030
        /*0014*/ 	.byte	0x00, 0xf5, 0x21, 0x00


	//----- nvinfo : EIATTR_KPARAM_INFO
	.align		4
.L_233:
        /*0018*/ 	.byte	0x04, 0x17
        /*001a*/ 	.short	(.L_235 - .L_234)
.L_234:
        /*001c*/ 	.word	0x00000000
        /*0020*/ 	.short	0x0006
        /*0022*/ 	.short	0x0028
        /*0024*/ 	.byte	0x00, 0xf5, 0x21, 0x00


	//----- nvinfo : EIATTR_KPARAM_INFO
	.align		4
.L_235:
        /*0028*/ 	.byte	0x04, 0x17
        /*002a*/ 	.short	(.L_237 - .L_236)
.L_236:
        /*002c*/ 	.word	0x00000000
        /*0030*/ 	.short	0x0005
        /*0032*/ 	.short	0x0020
        /*0034*/ 	.byte	0x00, 0xf5, 0x21, 0x00


	//----- nvinfo : EIATTR_KPARAM_INFO
	.align		4
.L_237:
        /*0038*/ 	.byte	0x04, 0x17
        /*003a*/ 	.short	(.L_239 - .L_238)
.L_238:
        /*003c*/ 	.word	0x00000000
        /*0040*/ 	.short	0x0004
        /*0042*/ 	.short	0x0018
        /*0044*/ 	.byte	0x00, 0xf5, 0x21, 0x00


	//----- nvinfo : EIATTR_KPARAM_INFO
	.align		4
.L_239:
        /*0048*/ 	.byte	0x04, 0x17
        /*004a*/ 	.short	(.L_241 - .L_240)
.L_240:
        /*004c*/ 	.word	0x00000000
        /*0050*/ 	.short	0x0003
        /*0052*/ 	.short	0x0010
        /*0054*/ 	.byte	0x00, 0xf5, 0x21, 0x00


	//----- nvinfo : EIATTR_KPARAM_INFO
	.align		4
.L_241:
        /*0058*/ 	.byte	0x04, 0x17
        /*005a*/ 	.short	(.L_243 - .L_242)
.L_242:
        /*005c*/ 	.word	0x00000000
        /*0060*/ 	.short	0x0002
        /*0062*/ 	.short	0x0008
        /*0064*/ 	.byte	0x00, 0xf0, 0x11, 0x00


	//----- nvinfo : EIATTR_KPARAM_INFO
	.align		4
.L_243:
        /*0068*/ 	.byte	0x04, 0x17
        /*006a*/ 	.short	(.L_245 - .L_244)
.L_244:
        /*006c*/ 	.word	0x00000000
        /*0070*/ 	.short	0x0001
        /*0072*/ 	.short	0x0004
        /*0074*/ 	.byte	0x00, 0xf0, 0x11, 0x00


	//----- nvinfo : EIATTR_KPARAM_INFO
	.align		4
.L_245:
        /*0078*/ 	.byte	0x04, 0x17
        /*007a*/ 	.short	(.L_247 - .L_246)
.L_246:
        /*007c*/ 	.word	0x00000000
        /*0080*/ 	.short	0x0000
        /*0082*/ 	.short	0x0000
        /*0084*/ 	.byte	0x00, 0xf0, 0x11, 0x00


	//----- nvinfo : EIATTR_SPARSE_MMA_MASK
	.align		4
.L_247:
        /*0088*/ 	.byte	0x03, 0x50
        /*008a*/ 	.short	0x0000


	//----- nvinfo : EIATTR_MAXREG_COUNT
	.align		4
        /*008c*/ 	.byte	0x03, 0x1b
        /*008e*/ 	.short	0x00ff


	//----- nvinfo : EIATTR_NUM_BARRIERS
	.align		4
        /*0090*/ 	.byte	0x02, 0x4c
        /*0092*/ 	.byte	0x01
	.zero		1


	//----- nvinfo : EIATTR_MERCURY_ISA_VERSION
	.align		4
        /*0094*/ 	.byte	0x03, 0x5f
        /*0096*/ 	.short	0x0101


	//----- nvinfo : EIATTR_VRC_CTA_INIT_COUNT
	.align		4
        /*0098*/ 	.byte	0x02, 0x4a
	.zero		1
	.zero		1


	//----- nvinfo : EIATTR_EXIT_INSTR_OFFSETS
	.align		4
        /*009c*/ 	.byte	0x04, 0x1c
        /*009e*/ 	.short	(.L_249 - .L_248)


	//   ....[0]....
.L_248:
        /*00a0*/ 	.word	0x00000500


	//----- nvinfo : EIATTR_CRS_STACK_SIZE
	.align		4
.L_249:
        /*00a4*/ 	.byte	0x04, 0x1e
        /*00a6*/ 	.short	(.L_251 - .L_250)
.L_250:
        /*00a8*/ 	.word	0x00000000


	//----- nvinfo : EIATTR_CBANK_PARAM_SIZE
	.align		4
.L_251:
        /*00ac*/ 	.byte	0x03, 0x19
        /*00ae*/ 	.short	0x0038


	//----- nvinfo : EIATTR_PARAM_CBANK
	.align		4
        /*00b0*/ 	.byte	0x04, 0x0a
        /*00b2*/ 	.short	(.L_253 - .L_252)
	.align		4
.L_252:
        /*00b4*/ 	.word	index@(.nv.constant0._Z27sfusedMMcu_sigmoid_a1b0_csrILj128EEviiiPiS0_PfS1_S1_)
        /*00b8*/ 	.short	0x0380
        /*00ba*/ 	.short	0x0038


	//----- nvinfo : EIATTR_SW_WAR
	.align		4
.L_253:
        /*00bc*/ 	.byte	0x04, 0x36
        /*00be*/ 	.short	(.L_255 - .L_254)
.L_254:
        /*00c0*/ 	.word	0x00000008
.L_255:


//--------------------- .nv.info._Z27sfusedMMcu_sigmoid_a1b0_csrILj256EEviiiPiS0_PfS1_S1_ --------------------------
	.section	.nv.info._Z27sfusedMMcu_sigmoid_a1b0_csrILj256EEviiiPiS0_PfS1_S1_,"",@"SHT_CUDA_INFO"
	.sectionflags	@""
	.align	4


	//----- nvinfo : EIATTR_CUDA_API_VERSION
	.align		4
        /*0000*/ 	.byte	0x04, 0x37
        /*0002*/ 	.short	(.L_257 - .L_256)
.L_256:
        /*0004*/ 	.word	0x00000082


	//----- nvinfo : EIATTR_KPARAM_INFO
	.align		4
.L_257:
        /*0008*/ 	.byte	0x04, 0x17
        /*000a*/ 	.short	(.L_259 - .L_258)
.L_258:
        /*000c*/ 	.word	0x00000000
        /*0010*/ 	.short	0x0007
        /*0012*/ 	.short	0x0030
        /*0014*/ 	.byte	0x00, 0xf5, 0x21, 0x00


	//----- nvinfo : EIATTR_KPARAM_INFO
	.align		4
.L_259:
        /*0018*/ 	.byte	0x04, 0x17
        /*001a*/ 	.short	(.L_261 - .L_260)
.L_260:
        /*001c*/ 	.word	0x00000000
        /*0020*/ 	.short	0x0006
        /*0022*/ 	.short	0x0028
        /*0024*/ 	.byte	0x00, 0xf5, 0x21, 0x00


	//----- nvinfo : EIATTR_KPARAM_INFO
	.align		4
.L_261:
        /*0028*/ 	.byte	0x04, 0x17
        /*002a*/ 	.short	(.L_263 - .L_262)
.L_262:
        /*002c*/ 	.word	0x00000000
        /*0030*/ 	.short	0x0005
        /*0032*/ 	.short	0x0020
        /*0034*/ 	.byte	0x00, 0xf5, 0x21, 0x00


	//----- nvinfo : EIATTR_KPARAM_INFO
	.align		4
.L_263:
        /*0038*/ 	.byte	0x04, 0x17
        /*003a*/ 	.short	(.L_265 - .L_264)
.L_264:
        /*003c*/ 	.word	0x00000000
        /*0040*/ 	.short	0x0004
        /*0042*/ 	.short	0x0018
        /*0044*/ 	.byte	0x00, 0xf5, 0x21, 0x00


	//----- nvinfo : EIATTR_KPARAM_INFO
	.align		4
.L_265:
        /*0048*/ 	.byte	0x04, 0x17
        /*004a*/ 	.short	(.L_267 - .L_266)
.L_266:
        /*004c*/ 	.word	0x00000000
        /*0050*/ 	.short	0x0003
        /*0052*/ 	.short	0x0010
        /*0054*/ 	.byte	0x00, 0xf5, 0x21, 0x00


	//----- nvinfo : EIATTR_KPARAM_INFO
	.align		4
.L_267:
        /*0058*/ 	.byte	0x04, 0x17
        /*005a*/ 	.short	(.L_269 - .L_268)
.L_268:
        /*005c*/ 	.word	0x00000000
        /*0060*/ 	.short	0x0002
        /*0062*/ 	.short	0x0008
        /*0064*/ 	.byte	0x00, 0xf0, 0x11, 0x00


	//----- nvinfo : EIATTR_KPARAM_INFO
	.align		4
.L_269:
        /*0068*/ 	.byte	0x04, 0x17
        /*006a*/ 	.short	(.L_271 - .L_270)
.L_270:
        /*006c*/ 	.word	0x00000000
        /*0070*/ 	.short	0x0001
        /*0072*/ 	.short	0x0004
        /*0074*/ 	.byte	0x00, 0xf0, 0x11, 0x00


	//----- nvinfo : EIATTR_KPARAM_INFO
	.align		4
.L_271:
        /*0078*/ 	.byte	0x04, 0x17
        /*007a*/ 	.short	(.L_273 - .L_272)
.L_272:
        /*007c*/ 	.word	0x00000000
        /*0080*/ 	.short	0x0000
        /*0082*/ 	.short	0x0000
        /*0084*/ 	.byte	0x00, 0xf0, 0x11, 0x00


	//----- nvinfo : EIATTR_SPARSE_MMA_MASK
	.align		4
.L_273:
        /*0088*/ 	.byte	0x03, 0x50
        /*008a*/ 	.short	0x0000


	//----- nvinfo : EIATTR_MAXREG_COUNT
	.align		4
        /*008c*/ 	.byte	0x03, 0x1b
        /*008e*/ 	.short	0x00ff


	//----- nvinfo : EIATTR_NUM_BARRIERS
	.align		4
        /*0090*/ 	.byte	0x02, 0x4c
        /*0092*/ 	.byte	0x01
	.zero		1


	//----- nvinfo : EIATTR_MERCURY_ISA_VERSION
	.align		4
        /*0094*/ 	.byte	0x03, 0x5f
        /*0096*/ 	.short	0x0101


	//----- nvinfo : EIATTR_VRC_CTA_INIT_COUNT
	.align		4
        /*0098*/ 	.byte	0x02, 0x4a
	.zero		1
	.zero		1


	//----- nvinfo : EIATTR_EXIT_INSTR_OFFSETS
	.align		4
        /*009c*/ 	.byte	0x04, 0x1c
        /*009e*/ 	.short	(.L_275 - .L_274)


	//   ....[0]....
.L_274:
        /*00a0*/ 	.word	0x00000560


	//----- nvinfo : EIATTR_CRS_STACK_SIZE
	.align		4
.L_275:
        /*00a4*/ 	.byte	0x04, 0x1e
        /*00a6*/ 	.short	(.L_277 - .L_276)
.L_276:
        /*00a8*/ 	.word	0x00000000


	//----- nvinfo : EIATTR_CBANK_PARAM_SIZE
	.align		4
.L_277:
        /*00ac*/ 	.byte	0x03, 0x19
        /*00ae*/ 	.short	0x0038


	//----- nvinfo : EIATTR_PARAM_CBANK
	.align		4
        /*00b0*/ 	.byte	0x04, 0x0a
        /*00b2*/ 	.short	(.L_279 - .L_278)
	.align		4
.L_278:
        /*00b4*/ 	.word	index@(.nv.constant0._Z27sfusedMMcu_sigmoid_a1b0_csrILj256EEviiiPiS0_PfS1_S1_)
        /*00b8*/ 	.short	0x0380
        /*00ba*/ 	.short	0x0038


	//----- nvinfo : EIATTR_SW_WAR
	.align		4
.L_279:
        /*00bc*/ 	.byte	0x04, 0x36
        /*00be*/ 	.short	(.L_281 - .L_280)
.L_280:
        /*00c0*/ 	.word	0x00000008
.L_281:


//--------------------- .nv.info._Z27sfusedMMcu_sigmoid_a1b0_csrILj512EEviiiPiS0_PfS1_S1_ --------------------------
	.section	.nv.info._Z27sfusedMMcu_sigmoid_a1b0_csrILj512EEviiiPiS0_PfS1_S1_,"",@"SHT_CUDA_INFO"
	.sectionflags	@""
	.align	4


	//----- nvinfo : EIATTR_CUDA_API_VERSION
	.align		4
        /*0000*/ 	.byte	0x04, 0x37
        /*0002*/ 	.short	(.L_283 - .L_282)
.L_282:
        /*0004*/ 	.word	0x00000082


	//----- nvinfo : EIATTR_KPARAM_INFO
	.align		4
.L_283:
        /*0008*/ 	.byte	0x04, 0x17
        /*000a*/ 	.short	(.L_285 - .L_284)
.L_284:
        /*000c*/ 	.word	0x00000000
        /*0010*/ 	.short	0x0007
        /*0012*/ 	.short	0x0030
        /*0014*/ 	.byte	0x00, 0xf5, 0x21, 0x00


	//----- nvinfo : EIATTR_KPARAM_INFO
	.align		4
.L_285:
        /*0018*/ 	.byte	0x04, 0x17
        /*001a*/ 	.short	(.L_287 - .L_286)
.L_286:
        /*001c*/ 	.word	0x00000000
        /*0020*/ 	.short	0x0006
        /*0022*/ 	.short	0x0028
        /*0024*/ 	.byte	0x00, 0xf5, 0x21, 0x00


	//----- nvinfo : EIATTR_KPARAM_INFO
	.align		4
.L_287:
        /*0028*/ 	.byte	0x04, 0x17
        /*002a*/ 	.short	(.L_289 - .L_288)
.L_288:
        /*002c*/ 	.word	0x00000000
        /*0030*/ 	.short	0x0005
        /*0032*/ 	.short	0x0020
        /*0034*/ 	.byte	0x00, 0xf5, 0x21, 0x00


	//----- nvinfo : EIATTR_KPARAM_INFO
	.align		4
.L_289:
        /*0038*/ 	.byte	0x04, 0x17
        /*003a*/ 	.short	(.L_291 - .L_290)
.L_290:
        /*003c*/ 	.word	0x00000000
        /*0040*/ 	.short	0x0004
        /*0042*/ 	.short	0x0018
        /*0044*/ 	.byte	0x00, 0xf5, 0x21, 0x00


	//----- nvinfo : EIATTR_KPARAM_INFO
	.align		4
.L_291:
        /*0048*/ 	.byte	0x04, 0x17
        /*004a*/ 	.short	(.L_293 - .L_292)
.L_292:
        /*004c*/ 	.word	0x00000000
        /*0050*/ 	.short	0x0003
        /*0052*/ 	.short	0x0010
        /*0054*/ 	.byte	0x00, 0xf5, 0x21, 0x00


	//----- nvinfo : EIATTR_KPARAM_INFO
	.align		4
.L_293:
        /*0058*/ 	.byte	0x04, 0x17
        /*005a*/ 	.short	(.L_295 - .L_294)
.L_294:
        /*005c*/ 	.word	0x00000000
        /*0060*/ 	.short	0x0002
        /*0062*/ 	.short	0x0008
        /*0064*/ 	.byte	0x00, 0xf0, 0x11, 0x00


	//----- nvinfo : EIATTR_KPARAM_INFO
	.align		4
.L_295:
        /*0068*/ 	.byte	0x04, 0x17
        /*006a*/ 	.short	(.L_297 - .L_296)
.L_296:
        /*006c*/ 	.word	0x00000000
        /*0070*/ 	.short	0x0001
        /*0072*/ 	.short	0x0004
        /*0074*/ 	.byte	0x00, 0xf0, 0x11, 0x00


	//----- nvinfo : EIATTR_KPARAM_INFO
	.align		4
.L_297:
        /*0078*/ 	.byte	0x04, 0x17
        /*007a*/ 	.short	(.L_299 - .L_298)
.L_298:
        /*007c*/ 	.word	0x00000000
        /*0080*/ 	.short	0x0000
        /*0082*/ 	.short	0x0000
        /*0084*/ 	.byte	0x00, 0xf0, 0x11, 0x00


	//----- nvinfo : EIATTR_SPARSE_MMA_MASK
	.align		4
.L_299:
        /*0088*/ 	.byte	0x03, 0x50
        /*008a*/ 	.short	0x0000


	//----- nvinfo : EIATTR_MAXREG_COUNT
	.align		4
        /*008c*/ 	.byte	0x03, 0x1b
        /*008e*/ 	.short	0x00ff


	//----- nvinfo : EIATTR_NUM_BARRIERS
	.align		4
        /*0090*/ 	.byte	0x02, 0x4c
        /*0092*/ 	.byte	0x01
	.zero		1


	//----- nvinfo : EIATTR_MERCURY_ISA_VERSION
	.align		4
        /*0094*/ 	.byte	0x03, 0x5f
        /*0096*/ 	.short	0x0101


	//----- nvinfo : EIATTR_VRC_CTA_INIT_COUNT
	.align		4
        /*0098*/ 	.byte	0x02, 0x4a
	.zero		1
	.zero		1


	//----- nvinfo : EIATTR_EXIT_INSTR_OFFSETS
	.align		4
        /*009c*/ 	.byte	0x04, 0x1c
        /*009e*/ 	.short	(.L_301 - .L_300)


	//   ....[0]....
.L_300:
        /*00a0*/ 	.word	0x000005c0


	//----- nvinfo : EIATTR_CRS_STACK_SIZE
	.align		4
.L_301:
        /*00a4*/ 	.byte	0x04, 0x1e
        /*00a6*/ 	.short	(.L_303 - .L_302)
.L_302:
        /*00a8*/ 	.word	0x00000000


	//----- nvinfo : EIATTR_CBANK_PARAM_SIZE
	.align		4
.L_303:
        /*00ac*/ 	.byte	0x03, 0x19
        /*00ae*/ 	.short	0x0038


	//----- nvinfo : EIATTR_PARAM_CBANK
	.align		4
        /*00b0*/ 	.byte	0x04, 0x0a
        /*00b2*/ 	.short	(.L_305 - .L_304)
	.align		4
.L_304:
        /*00b4*/ 	.word	index@(.nv.constant0._Z27sfusedMMcu_sigmoid_a1b0_csrILj512EEviiiPiS0_PfS1_S1_)
        /*00b8*/ 	.short	0x0380
        /*00ba*/ 	.short	0x0038


	//----- nvinfo : EIATTR_SW_WAR
	.align		4
.L_305:
        /*00bc*/ 	.byte	0x04, 0x36
        /*00be*/ 	.short	(.L_307 - .L_306)
.L_306:
        /*00c0*/ 	.word	0x00000008
.L_307:


//--------------------- .nv.callgraph             --------------------------
	.section	.nv.callgraph,"",@"SHT_CUDA_CALLGRAPH"
	.align	4
	.sectionentsize	8
	.align		4
        /*0000*/ 	.word	0x00000000
	.align		4
        /*0004*/ 	.word	0xffffffff
	.align		4
        /*0008*/ 	.word	0x00000000
	.align		4
        /*000c*/ 	.word	0xfffffffe
	.align		4
        /*0010*/ 	.word	0x00000000
	.align		4
        /*0014*/ 	.word	0xfffffffd
	.align		4
        /*0018*/ 	.word	0x00000000
	.align		4
        /*001c*/ 	.word	0xfffffffc


//--------------------- .text._Z27sfusedMMcu_sigmoid_a1b0_csrILj1EEviiiPiS0_PfS1_S1_ --------------------------
	.section	.text._Z27sfusedMMcu_sigmoid_a1b0_csrILj1EEviiiPiS0_PfS1_S1_,"ax",@progbits
	.align	128
        .global         _Z27sfusedMMcu_sigmoid_a1b0_csrILj1EEviiiPiS0_PfS1_S1_
        .type           _Z27sfusedMMcu_sigmoid_a1b0_csrILj1EEviiiPiS0_PfS1_S1_,@function
        .size           _Z27sfusedMMcu_sigmoid_a1b0_csrILj1EEviiiPiS0_PfS1_S1_,(.L_x_38 - _Z27sfusedMMcu_sigmoid_a1b0_csrILj1EEviiiPiS0_PfS1_S1_)
        .other          _Z27sfusedMMcu_sigmoid_a1b0_csrILj1EEviiiPiS0_PfS1_S1_,@"STO_CUDA_ENTRY STV_DEFAULT"
_Z27sfusedMMcu_sigmoid_a1b0_csrILj1EEviiiPiS0_PfS1_S1_:
.text._Z27sfusedMMcu_sigmoid_a1b0_csrILj1EEviiiPiS0_PfS1_S1_:
[----:B------:R-:W-:Y:S01]  /*0000*/  LDC R1, c[0x0][0x37c] ;  /* 0x0000df00ff017b82 */ /* 0x000fe20000000800 */
[----:B------:R-:W0:Y:S07]  /*0010*/  S2R R7, SR_CTAID.X ;  /* 0x0000000000077919 */ /* 0x000e2e0000002500 */
[----:B------:R-:W0:Y:S01]  /*0020*/  LDC.64 R2, c[0x0][0x390] ;  /* 0x0000e400ff027b82 */ /* 0x000e220000000a00 */
[----:B------:R-:W1:Y:S01]  /*0030*/  LDCU.64 UR6, c[0x0][0x358] ;  /* 0x00006b00ff0677ac */ /* 0x000e620008000a00 */
[----:B------:R-:W2:Y:S06]  /*0040*/  S2R R12, SR_TID.X ;  /* 0x00000000000c7919 */ /* 0x000eac0000002100 */
[----:B------:R-:W3:Y:S01]  /*0050*/  LDC.64 R4, c[0x0][0x3b0] ;  /* 0x0000ec00ff047b82 */ /* 0x000ee20000000a00 */
[----:B0-----:R-:W-:-:S05]  /*0060*/  IMAD.WIDE.U32 R2, R7, 0x4, R2 ;  /* 0x0000000407027825 */ /* 0x001fca00078e0002 */
[----:B-1----:R-:W4:Y:S04]  /*0070*/  LDG.E R11, desc[UR6][R2.64] ;  /* 0x00000006020b7981 */ /* 0x002f28000c1e1900 */
[----:B------:R-:W4:Y:S01]  /*0080*/  LDG.E R0, desc[UR6][R2.64+0x4] ;  /* 0x0000040602007981 */ /* 0x000f22000c1e1900 */
[----:B------:R-:W2:Y:S01]  /*0090*/  LDCU UR8, c[0x0][0x360] ;  /* 0x00006c00ff0877ac */ /* 0x000ea20008000800 */
[----:B------:R-:W-:Y:S01]  /*00a0*/  HFMA2 R13, -RZ, RZ, 0, 0 ;  /* 0x00000000ff0d7431 */ /* 0x000fe200000001ff */
[----:B----4-:R-:W-:Y:S01]  /*00b0*/  ISETP.GE.AND P0, PT, R11, R0, PT ;  /* 0x000000000b00720c */ /* 0x010fe20003f06270 */
[----:B--2---:R-:W-:-:S04]  /*00c0*/  IMAD R0, R7, UR8, R12 ;  /* 0x0000000807007c24 */ /* 0x004fc8000f8e020c */
[----:B---3--:R-:W-:-:S08]  /*00d0*/  IMAD.WIDE R4, R0, 0x4, R4 ;  /* 0x0000000400047825 */ /* 0x008fd000078e0204 */
[----:B------:R-:W-:Y:S05]  /*00e0*/  @P0 BRA `(.L_x_0) ;  /* 0x0000000000780947 */ /* 0x000fea0003800000 */
[----:B------:R-:W0:Y:S08]  /*00f0*/  LDC.64 R14, c[0x0][0x3a0] ;  /* 0x0000e800ff0e7b82 */ /* 0x000e300000000a00 */
[----:B------:R-:W1:Y:S08]  /*0100*/  S2UR UR5, SR_CgaCtaId ;  /* 0x00000000000579c3 */ /* 0x000e700000008800 */
[----:B------:R-:W2:Y:S01]  /*0110*/  LDC.64 R6, c[0x0][0x398] ;  /* 0x0000e600ff067b82 */ /* 0x000ea20000000a00 */
[----:B0-----:R-:W-:-:S07]  /*0120*/  IMAD.WIDE R14, R0, 0x4, R14 ;  /* 0x00000004000e7825 */ /* 0x001fce00078e020e */
[----:B------:R-:W0:Y:S01]  /*0130*/  LDC.64 R8, c[0x0][0x3a8] ;  /* 0x0000ea00ff087b82 */ /* 0x000e220000000a00 */
[----:B------:R3:W5:Y:S01]  /*0140*/  LDG.E R10, desc[UR6][R14.64] ;  /* 0x000000060e0a7981 */ /* 0x000762000c1e1900 */
[----:B------:R-:W-:Y:S01]  /*0150*/  UMOV UR4, 0x400 ;  /* 0x0000040000047882 */ /* 0x000fe20000000000 */
[----:B------:R-:W-:Y:S01]  /*0160*/  MOV R13, RZ ;  /* 0x000000ff000d7202 */ /* 0x000fe20000000f00 */
[----:B-1----:R-:W-:-:S06]  /*0170*/  ULEA UR4, UR5, UR4, 0x18 ;  /* 0x0000000405047291 */ /* 0x002fcc000f8ec0ff */
[----:B--2---:R-:W-:-:S07]  /*0180*/  LEA R12, R12, UR4, 0x2 ;  /* 0x000000040c0c7c11 */ /* 0x004fce000f8e10ff */
.L_x_1:
[----:B------:R-:W-:-:S06]  /*0190*/  IMAD.WIDE R16, R11, 0x4, R6 ;  /* 0x000000040b107825 */ /* 0x000fcc00078e0206 */
[----:B------:R-:W2:Y:S02]  /*01a0*/  LDG.E R17, desc[UR6][R16.64] ;  /* 0x0000000610117981 */ /* 0x000ea4000c1e1900 */
[----:B--2---:R-:W-:-:S04]  /*01b0*/  IMAD R19, R17, UR8, R0 ;  /* 0x0000000811137c24 */ /* 0x004fc8000f8e0200 */
[----:B0-----:R-:W-:-:S06]  /*01c0*/  IMAD.WIDE R18, R19, 0x4, R8 ;  /* 0x0000000413127825 */ /* 0x001fcc00078e0208 */
[----:B------:R-:W2:Y:S02]  /*01d0*/  LDG.E R19, desc[UR6][R18.64] ;  /* 0x0000000612137981 */ /* 0x000ea4000c1e1900 */
[----:B--2--5:R-:W-:-:S05]  /*01e0*/  FMUL R23, R10, R19 ;  /* 0x000000130a177220 */ /* 0x024fca0000400000 */
[----:B------:R-:W-:Y:S01]  /*01f0*/  STS [R12], R23 ;  /* 0x000000170c007388 */ /* 0x000fe20000000800 */
[----:B------:R-:W-:Y:S06]  /*0200*/  BAR.SYNC.DEFER_BLOCKING 0x0 ;  /* 0x0000000000007b1d */ /* 0x000fec0000010000 */
[----:B------:R-:W2:Y:S01]  /*0210*/  LDG.E R24, desc[UR6][R2.64+0x4] ;  /* 0x0000040602187981 */ /* 0x000ea2000c1e1900 */
[----:B---3--:R-:W-:Y:S01]  /*0220*/  F2F.F64.F32 R14, R13 ;  /* 0x0000000d000e7310 */ /* 0x008fe20000201800 */
[----:B------:R-:W-:Y:S02]  /*0230*/  IADD3 R11, PT, PT, R11, 0x1, RZ ;  /* 0x000000010b0b7810 */ /* 0x000fe40007ffe0ff */
[----:B------:R-:W0:Y:S02]  /*0240*/  LDS R20, [UR4] ;  /* 0x00000004ff147984 */ /* 0x000e240008000800 */
[----:B0-----:R-:W-:-:S03]  /*0250*/  FMUL R22, R20, -0.5 ;  /* 0xbf00000014167820 */ /* 0x001fc60000400000 */
[----:B------:R-:W-:Y:S08]  /*0260*/  F2F.F64.F32 R20, R19 ;  /* 0x0000001300147310 */ /* 0x000ff00000201800 */
[----:B------:R-:W0:Y:S02]  /*0270*/  F2F.F64.F32 R16, R22 ;  /* 0x0000001600107310 */ /* 0x000e240000201800 */
[----:B0-----:R-:W-:-:S08]  /*0280*/  DADD R16, R16, 1 ;  /* 0x3ff0000010107429 */ /* 0x001fd00000000000 */
[----:B------:R-:W-:-:S06]  /*0290*/  DFMA R14, R16, R20, R14 ;  /* 0x00000014100e722b */ /* 0x000fcc000000000e */
[----:B------:R1:W4:Y:S01]  /*02a0*/  F2F.F32.F64 R13, R14 ;  /* 0x0000000e000d7310 */ /* 0x0003220000301000 */
[----:B--2---:R-:W-:-:S13]  /*02b0*/  ISETP.GE.AND P0, PT, R11, R24, PT ;  /* 0x000000180b00720c */ /* 0x004fda0003f06270 */
[----:B-1--4-:R-:W-:Y:S05]  /*02c0*/  @!P0 BRA `(.L_x_1) ;  /* 0xfffffffc00b08947 */ /* 0x012fea000383ffff */
.L_x_0:
[----:B------:R-:W-:Y:S01]  /*02d0*/  STG.E desc[UR6][R4.64], R13 ;  /* 0x0000000d04007986 */ /* 0x000fe2000c101906 */
[----:B------:R-:W-:Y:S05]  /*02e0*/  EXIT ;  /* 0x000000000000794d */ /* 0x000fea0003800000 */
.L_x_2:
[----:B------:R-:W-:-:S00]  /*02f0*/  BRA `(.L_x_2) ;  /* 0xfffffffc00fc7947 */ /* 0x000fc0000383ffff */
[----:B------:R-:W-:-:S00]  /*0300*/  NOP ;  /* 0x0000000000007918 */ /* 0x000fc00000000000 */
[----:B------:R-:W-:-:S00]  /*0310*/  NOP ;  /* 0x0000000000007918 */ /* 0x000fc00000000000 */
[----:B------:R-:W-:-:S00]  /*0320*/  NOP ;  /* 0x0000000000007918 */ /* 0x000fc00000000000 */
[----:B------:R-:W-:-:S00]  /*0330*/  NOP ;  /* 0x0000000000007918 */ /* 0x000fc00000000000 */
[----:B------:R-:W-:-:S00]  /*0340*/  NOP ;  /* 0x0000000000007918 */ /* 0x000fc00000000000 */
[----:B------:R-:W-:-:S00]  /*0350*/  NOP ;  /* 0x0000000000007918 */ /* 0x000fc00000000000 */
[----:B------:R-:W-:-:S00]  /*0360*/  NOP ;  /* 0x0000000000007918 */ /* 0x000fc00000000000 */
[----:B------:R-:W-:-:S00]  /*0370*/  NOP ;  /* 0x0000000000007918 */ /* 0x000fc00000000000 */
.L_x_38:


//--------------------- .text._Z27sfusedMMcu_sigmoid_a1b0_csrILj2EEviiiPiS0_PfS1_S1_ --------------------------
	.section	.text._Z27sfusedMMcu_sigmoid_a1b0_csrILj2EEviiiPiS0_PfS1_S1_,"ax",@progbits
	.align	128
        .global         _Z27sfusedMMcu_sigmoid_a1b0_csrILj2EEviiiPiS0_PfS1_S1_
        .type           _Z27sfusedMMcu_sigmoid_a1b0_csrILj2EEviiiPiS0_PfS1_S1_,@function
        .size           _Z27sfusedMMcu_sigmoid_a1b0_csrILj2EEviiiPiS0_PfS1_S1_,(.L_x_39 - _Z27sfusedMMcu_sigmoid_a1b0_csrILj2EEviiiPiS0_PfS1_S1_)
        .other          _Z27sfusedMMcu_sigmoid_a1b0_csrILj2EEviiiPiS0_PfS1_S1_,@"STO_CUDA_ENTRY STV_DEFAULT"
_Z27sfusedMMcu_sigmoid_a1b0_csrILj2EEviiiPiS0_PfS1_S1_:
.text._Z27sfusedMMcu_sigmoid_a1b0_csrILj2EEviiiPiS0_PfS1_S1_:
[----:B------:R-:W-:Y:S01]  /*0000*/  LDC R1, c[0x0][0x37c] ;  /* 0x0000df00ff017b82 */ /* 0x000fe20000000800 */
[----:B------:R-:W0:Y:S07]  /*0010*/  S2R R5, SR_CTAID.X ;  /* 0x0000000000057919 */ /* 0x000e2e0000002500 */
[----:B------:R-:W0:Y:S01]  /*0020*/  LDC.64 R2, c[0x0][0x390] ;  /* 0x0000e400ff027b82 */ /* 0x000e220000000a00 */
[----:B------:R-:W1:Y:S01]  /*0030*/  LDCU.64 UR6, c[0x0][0x358] ;  /* 0x00006b00ff0677ac */ /* 0x000e620008000a00 */
[----:B0-----:R-:W-:-:S05]  /*0040*/  IMAD.WIDE.U32 R2, R5, 0x4, R2 ;  /* 0x0000000405027825 */ /* 0x001fca00078e0002 */
[----:B-1----:R-:W2:Y:S04]  /*0050*/  LDG.E R11, desc[UR6][R2.64] ;  /* 0x00000006020b7981 */ /* 0x002ea8000c1e1900 */
[----:B------:R-:W2:Y:S01]  /*0060*/  LDG.E R4, desc[UR6][R2.64+0x4] ;  /* 0x0000040602047981 */ /* 0x000ea2000c1e1900 */
[----:B------:R-:W0:Y:S01]  /*0070*/  LDCU UR8, c[0x0][0x360] ;  /* 0x00006c00ff0877ac */ /* 0x000e220008000800 */
[----:B------:R-:W-:Y:S01]  /*0080*/  HFMA2 R12, -RZ, RZ, 0, 0 ;  /* 0x00000000ff0c7431 */ /* 0x000fe200000001ff */
[----:B------:R-:W0:Y:S02]  /*0090*/  S2R R0, SR_TID.X ;  /* 0x0000000000007919 */ /* 0x000e240000002100 */
[----:B0-----:R-:W-:Y:S01]  /*00a0*/  IMAD R8, R5, UR8, R0 ;  /* 0x0000000805087c24 */ /* 0x001fe2000f8e0200 */
[----:B--2---:R-:W-:-:S13]  /*00b0*/  ISETP.GE.AND P0, PT, R11, R4, PT ;  /* 0x000000040b00720c */ /* 0x004fda0003f06270 */
        /* <DEDUP_REMOVED lines=11> */
.L_x_4:
[----:B---3--:R-:W-:-:S06]  /*0170*/  IMAD.WIDE R14, R11, 0x4, R4 ;  /* 0x000000040b0e7825 */ /* 0x008fcc00078e0204 */
[----:B------:R-:W2:Y:S02]  /*0180*/  LDG.E R15, desc[UR6][R14.64] ;  /* 0x000000060e0f7981 */ /* 0x000ea4000c1e1900 */
[----:B--2---:R-:W-:-:S04]  /*0190*/  IMAD R17, R15, UR8, R8 ;  /* 0x000000080f117c24 */ /* 0x004fc8000f8e0208 */
[----:B0-----:R-:W-:-:S06]  /*01a0*/  IMAD.WIDE R16, R17, 0x4, R6 ;  /* 0x0000000411107825 */ /* 0x001fcc00078e0206 */
[----:B------:R-:W2:Y:S01]  /*01b0*/  LDG.E R16, desc[UR6][R16.64] ;  /* 0x0000000610107981 */ /* 0x000ea2000c1e1900 */
[----:B------:R-:W-:Y:S01]  /*01c0*/  ISETP.GT.U32.AND P0, PT, R0, 0x1f, PT ;  /* 0x0000001f0000780c */ /* 0x000fe20003f04070 */
[----:B--2--5:R-:W-:-:S05]  /*01d0*/  FMUL R19, R9, R16 ;  /* 0x0000001009137220 */ /* 0x024fca0000400000 */
[----:B------:R-:W-:Y:S01]  /*01e0*/  STS [R10], R19 ;  /* 0x000000130a007388 */ /* 0x000fe20000000800 */
[----:B------:R-:W-:Y:S06]  /*01f0*/  BAR.SYNC.DEFER_BLOCKING 0x0 ;  /* 0x0000000000007b1d */ /* 0x000fec0000010000 */
[----:B------:R-:W2:Y:S01]  /*0200*/  LDG.E R20, desc[UR6][R2.64+0x4] ;  /* 0x0000040602147981 */ /* 0x000ea2000c1e1900 */
[----:B------:R-:W-:Y:S01]  /*0210*/  F2F.F64.F32 R16, R16 ;  /* 0x0000001000107310 */ /* 0x000fe20000201800 */
[----:B------:R-:W-:Y:S02]  /*0220*/  IADD3 R11, PT, PT, R11, 0x1, RZ ;  /* 0x000000010b0b7810 */ /* 0x000fe40007ffe0ff */
[----:B------:R-:W-:Y:S04]  /*0230*/  @!P0 LDS R13, [R10+0x4] ;  /* 0x000004000a0d8984 */ /* 0x000fe80000000800 */
[----:B------:R-:W0:Y:S02]  /*0240*/  @!P0 LDS R18, [R10] ;  /* 0x000000000a128984 */ /* 0x000e240000000800 */
[----:B0-----:R-:W-:-:S02]  /*0250*/  @!P0 FADD R21, R13, R18 ;  /* 0x000000120d158221 */ /* 0x001fc40000000000 */
[----:B------:R-:W-:Y:S03]  /*0260*/  F2F.F64.F32 R12, R12 ;  /* 0x0000000c000c7310 */ /* 0x000fe60000201800 */
[----:B------:R-:W-:Y:S04]  /*0270*/  @!P0 STS [R10], R21 ;  /* 0x000000150a008388 */ /* 0x000fe80000000800 */
[----:B------:R-:W0:Y:S02]  /*0280*/  LDS R14, [UR4] ;  /* 0x00000004ff0e7984 */ /* 0x000e240008000800 */
[----:B0-----:R-:W-:-:S04]  /*0290*/  FMUL R18, R14, -0.5 ;  /* 0xbf0000000e127820 */ /* 0x001fc80000400000 */
[----:B------:R-:W0:Y:S02]  /*02a0*/  F2F.F64.F32 R14, R18 ;  /* 0x00000012000e7310 */ /* 0x000e240000201800 */
[----:B0-----:R-:W-:-:S08]  /*02b0*/  DADD R14, R14, 1 ;  /* 0x3ff000000e0e7429 */ /* 0x001fd00000000000 */
[----:B------:R-:W-:-:S06]  /*02c0*/  DFMA R14, R14, R16, R12 ;  /* 0x000000100e0e722b */ /* 0x000fcc000000000c */
[----:B------:R1:W4:Y:S01]  /*02d0*/  F2F.F32.F64 R12, R14 ;  /* 0x0000000e000c7310 */ /* 0x0003220000301000 */
[----:B--2---:R-:W-:-:S13]  /*02e0*/  ISETP.GE.AND P0, PT, R11, R20, PT ;  /* 0x000000140b00720c */ /* 0x004fda0003f06270 */
[----:B-1--4-:R-:W-:Y:S05]  /*02f0*/  @!P0 BRA `(.L_x_4) ;  /* 0xfffffffc009c8947 */ /* 0x012fea000383ffff */
.L_x_3:
[----:B------:R-:W0:Y:S02]  /*0300*/  LDC.64 R2, c[0x0][0x3b0] ;  /* 0x0000ec00ff027b82 */ /* 0x000e240000000a00 */
[----:B0-----:R-:W-:-:S05]  /*0310*/  IMAD.WIDE R8, R8, 0x4, R2 ;  /* 0x0000000408087825 */ /* 0x001fca00078e0202 */
[----:B------:R-:W-:Y:S01]  /*0320*/  STG.E desc[UR6][R8.64], R12 ;  /* 0x0000000c08007986 */ /* 0x000fe2000c101906 */
[----:B------:R-:W-:Y:S05]  /*0330*/  EXIT ;  /* 0x000000000000794d */ /* 0x000fea0003800000 */
.L_x_5:
        /* <DEDUP_REMOVED lines=12> */
.L_x_39:


//--------------------- .text._Z27sfusedMMcu_sigmoid_a1b0_csrILj4EEviiiPiS0_PfS1_S1_ --------------------------
	.section	.text._Z27sfusedMMcu_sigmoid_a1b0_csrILj4EEviiiPiS0_PfS1_S1_,"ax",@progbits
	.align	128
        .global         _Z27sfusedMMcu_sigmoid_a1b0_csrILj4EEviiiPiS0_PfS1_S1_
        .type           _Z27sfusedMMcu_sigmoid_a1b0_csrILj4EEviiiPiS0_PfS1_S1_,@function
        .size           _Z27sfusedMMcu_sigmoid_a1b0_csrILj4EEviiiPiS0_PfS1_S1_,(.L_x_40 - _Z27sfusedMMcu_sigmoid_a1b0_csrILj4EEviiiPiS0_PfS1_S1_)
        .other          _Z27sfusedMMcu_sigmoid_a1b0_csrILj4EEviiiPiS0_PfS1_S1_,@"STO_CUDA_ENTRY STV_DEFAULT"
_Z27sfusedMMcu_sigmoid_a1b0_csrILj4EEviiiPiS0_PfS1_S1_:
.text._Z27sfusedMMcu_sigmoid_a1b0_csrILj4EEviiiPiS0_PfS1_S1_:
        /* <DEDUP_REMOVED lines=10> */
[----:B------:R-:W-:Y:S02]  /*00a0*/  HFMA2 R15, -RZ, RZ, 0, 0 ;  /* 0x00000000ff0f7431 */ /* 0x000fe400000001ff */
[----:B--2---:R-:W-:-:S04]  /*00b0*/  IMAD R10, R7, UR8, R0 ;  /* 0x00000008070a7c24 */ /* 0x004fc8000f8e0200 */
[----:B---3--:R-:W-:Y:S01]  /*00c0*/  IMAD.WIDE R4, R10, 0x4, R4 ;  /* 0x000000040a047825 */ /* 0x008fe200078e0204 */
[----:B----4-:R-:W-:-:S13]  /*00d0*/  ISETP.GE.AND P0, PT, R13, R6, PT ;  /* 0x000000060d00720c */ /* 0x010fda0003f06270 */
        /* <DEDUP_REMOVED lines=11> */
.L_x_7:
[----:B---3--:R-:W-:-:S06]  /*0190*/  IMAD.WIDE R16, R13, 0x4, R6 ;  /* 0x000000040d107825 */ /* 0x008fcc00078e0206 */
[----:B------:R-:W2:Y:S02]  /*01a0*/  LDG.E R17, desc[UR6][R16.64] ;  /* 0x0000000610117981 */ /* 0x000ea4000c1e1900 */
[----:B--2---:R-:W-:-:S04]  /*01b0*/  IMAD R19, R17, UR8, R10 ;  /* 0x0000000811137c24 */ /* 0x004fc8000f8e020a */
[----:B0-----:R-:W-:-:S05]  /*01c0*/  IMAD.WIDE R18, R19, 0x4, R8 ;  /* 0x0000000413127825 */ /* 0x001fca00078e0208 */
[----:B------:R-:W2:Y:S01]  /*01d0*/  LDG.E R24, desc[UR6][R18.64] ;  /* 0x0000000612187981 */ /* 0x000ea2000c1e1900 */
[----:B------:R-:W-:Y:S01]  /*01e0*/  ISETP.GT.U32.AND P0, PT, R0, 0x1f, PT ;  /* 0x0000001f0000780c */ /* 0x000fe20003f04070 */
[----:B--2--5:R-:W-:-:S05]  /*01f0*/  FMUL R21, R11, R24 ;  /* 0x000000180b157220 */ /* 0x024fca0000400000 */
[----:B------:R-:W-:Y:S01]  /*0200*/  STS [R12], R21 ;  /* 0x000000150c007388 */ /* 0x000fe20000000800 */
[----:B------:R-:W-:Y:S06]  /*0210*/  BAR.SYNC.DEFER_BLOCKING 0x0 ;  /* 0x0000000000007b1d */ /* 0x000fec0000010000 */
[----:B------:R-:W2:Y:S01]  /*0220*/  LDG.E R14, desc[UR6][R2.64+0x4] ;  /* 0x00000406020e7981 */ /* 0x000ea2000c1e1900 */
[----:B------:R-:W-:-:S03]  /*0230*/  IADD3 R13, PT, PT, R13, 0x1, RZ ;  /* 0x000000010d0d7810 */ /* 0x000fc60007ffe0ff */
[----:B------:R-:W-:Y:S04]  /*0240*/  @!P0 LDS R20, [R12+0x8] ;  /* 0x000008000c148984 */ /* 0x000fe80000000800 */
[----:B------:R-:W0:Y:S02]  /*0250*/  @!P0 LDS R23, [R12] ;  /* 0x000000000c178984 */ /* 0x000e240000000800 */
[----:B0-----:R-:W-:Y:S02]  /*0260*/  @!P0 FADD R23, R20, R23 ;  /* 0x0000001714178221 */ /* 0x001fe40000000000 */
[----:B------:R-:W-:Y:S03]  /*0270*/  F2F.F64.F32 R20, R24 ;  /* 0x0000001800147310 */ /* 0x000fe60000201800 */
[----:B------:R-:W-:Y:S04]  /*0280*/  @!P0 STS [R12], R23 ;  /* 0x000000170c008388 */ /* 0x000fe80000000800 */
        /* <DEDUP_REMOVED lines=13> */
.L_x_6:
[----:B------:R-:W-:Y:S01]  /*0360*/  STG.E desc[UR6][R4.64], R15 ;  /* 0x0000000f04007986 */ /* 0x000fe2000c101906 */
[----:B------:R-:W-:Y:S05]  /*0370*/  EXIT ;  /* 0x000000000000794d */ /* 0x000fea0003800000 */
.L_x_8:
        /* <DEDUP_REMOVED lines=16> */
.L_x_40:


//--------------------- .text._Z27sfusedMMcu_sigmoid_a1b0_csrILj8EEviiiPiS0_PfS1_S1_ --------------------------
	.section	.text._Z27sfusedMMcu_sigmoid_a1b0_csrILj8EEviiiPiS0_PfS1_S1_,"ax",@progbits
	.align	128
        .global         _Z27sfusedMMcu_sigmoid_a1b0_csrILj8EEviiiPiS0_PfS1_S1_
        .type           _Z27sfusedMMcu_sigmoid_a1b0_csrILj8EEviiiPiS0_PfS1_S1_,@function
        .size           _Z27sfusedMMcu_sigmoid_a1b0_csrILj8EEviiiPiS0_PfS1_S1_,(.L_x_41 - _Z27sfusedMMcu_sigmoid_a1b0_csrILj8EEviiiPiS0_PfS1_S1_)
        .other          _Z27sfusedMMcu_sigmoid_a1b0_csrILj8EEviiiPiS0_PfS1_S1_,@"STO_CUDA_ENTRY STV_DEFAULT"
_Z27sfusedMMcu_sigmoid_a1b0_csrILj8EEviiiPiS0_PfS1_S1_:
.text._Z27sfusedMMcu_sigmoid_a1b0_csrILj8EEviiiPiS0_PfS1_S1_:
        /* <DEDUP_REMOVED lines=25> */
.L_x_10:
[----:B------:R-:W-:-:S06]  /*0190*/  IMAD.WIDE R18, R11, 0x4, R6 ;  /* 0x000000040b127825 */ /* 0x000fcc00078e0206 */
[----:B------:R-:W2:Y:S02]  /*01a0*/  LDG.E R19, desc[UR6][R18.64] ;  /* 0x0000000612137981 */ /* 0x000ea4000c1e1900 */
[----:B--2---:R-:W-:-:S04]  /*01b0*/  IMAD R21, R19, UR8, R10 ;  /* 0x0000000813157c24 */ /* 0x004fc8000f8e020a */
[----:B0-----:R-:W-:-:S05]  /*01c0*/  IMAD.WIDE R20, R21, 0x4, R8 ;  /* 0x0000000415147825 */ /* 0x001fca00078e0208 */
[----:B---3--:R-:W2:Y:S01]  /*01d0*/  LDG.E R17, desc[UR6][R20.64] ;  /* 0x0000000614117981 */ /* 0x008ea2000c1e1900 */
        /* <DEDUP_REMOVED lines=9> */
[----:B0-----:R-:W-:-:S05]  /*0270*/  @!P0 FADD R22, R22, R23 ;  /* 0x0000001716168221 */ /* 0x001fca0000000000 */
[----:B------:R-:W-:Y:S04]  /*0280*/  @!P0 STS [R15], R22 ;  /* 0x000000160f008388 */ /* 0x000fe80000000800 */
[----:B------:R-:W-:Y:S04]  /*0290*/  @!P0 LDS R18, [R15+0x8] ;  /* 0x000008000f128984 */ /* 0x000fe80000000800 */
[----:B------:R-:W0:Y:S02]  /*02a0*/  @!P0 LDS R19, [R15] ;  /* 0x000000000f138984 */ /* 0x000e240000000800 */
[----:B0-----:R-:W-:-:S05]  /*02b0*/  @!P0 FADD R24, R18, R19 ;  /* 0x0000001312188221 */ /* 0x001fca0000000000 */
        /* <DEDUP_REMOVED lines=14> */
.L_x_9:
[----:B------:R-:W-:Y:S01]  /*03a0*/  STG.E desc[UR6][R4.64], R13 ;  /* 0x0000000d04007986 */ /* 0x000fe2000c101906 */
[----:B------:R-:W-:Y:S05]  /*03b0*/  EXIT ;  /* 0x000000000000794d */ /* 0x000fea0003800000 */
.L_x_11:
        /* <DEDUP_REMOVED lines=12> */
.L_x_41:


//--------------------- .text._Z27sfusedMMcu_sigmoid_a1b0_csrILj16EEviiiPiS0_PfS1_S1_ --------------------------
	.section	.text._Z27sfusedMMcu_sigmoid_a1b0_csrILj16EEviiiPiS0_PfS1_S1_,"ax",@progbits
	.align	128
        .global         _Z27sfusedMMcu_sigmoid_a1b0_csrILj16EEviiiPiS0_PfS1_S1_
        .type           _Z27sfusedMMcu_sigmoid_a1b0_csrILj16EEviiiPiS0_PfS1_S1_,@function
        .size           _Z27sfusedMMcu_sigmoid_a1b0_csrILj16EEviiiPiS0_PfS1_S1_,(.L_x_42 - _Z27sfusedMMcu_sigmoid_a1b0_csrILj16EEviiiPiS0_PfS1_S1_)
        .other          _Z27sfusedMMcu_sigmoid_a1b0_csrILj16EEviiiPiS0_PfS1_S1_,@"STO_CUDA_ENTRY STV_DEFAULT"
_Z27sfusedMMcu_sigmoid_a1b0_csrILj16EEviiiPiS0_PfS1_S1_:
.text._Z27sfusedMMcu_sigmoid_a1b0_csrILj16EEviiiPiS0_PfS1_S1_:
        /* <DEDUP_REMOVED lines=25> */
.L_x_13:
        /* <DEDUP_REMOVED lines=37> */
.L_x_12:
[----:B------:R-:W-:Y:S01]  /*03e0*/  STG.E desc[UR6][R4.64], R13 ;  /* 0x0000000d04007986 */ /* 0x000fe2000c101906 */
[----:B------:R-:W-:Y:S05]  /*03f0*/  EXIT ;  /* 0x000000000000794d */ /* 0x000fea0003800000 */
.L_x_14:
        /* <DEDUP_REMOVED lines=16> */
.L_x_42:


//--------------------- .text._Z27sfusedMMcu_sigmoid_a1b0_csrILj32EEviiiPiS0_PfS1_S1_ --------------------------
	.section	.text._Z27sfusedMMcu_sigmoid_a1b0_csrILj32EEviiiPiS0_PfS1_S1_,"ax",@progbits
	.align	128
        .global         _Z27sfusedMMcu_sigmoid_a1b0_csrILj32EEviiiPiS0_PfS1_S1_
        .type           _Z27sfusedMMcu_sigmoid_a1b0_csrILj32EEviiiPiS0_PfS1_S1_,@function
        .size           _Z27sfusedMMcu_sigmoid_a1b0_csrILj32EEviiiPiS0_PfS1_S1_,(.L_x_43 - _Z27sfusedMMcu_sigmoid_a1b0_csrILj32EEviiiPiS0_PfS1_S1_)
        .other          _Z27sfusedMMcu_sigmoid_a1b0_csrILj32EEviiiPiS0_PfS1_S1_,@"STO_CUDA_ENTRY STV_DEFAULT"
_Z27sfusedMMcu_sigmoid_a1b0_csrILj32EEviiiPiS0_PfS1_S1_:
.text._Z27sfusedMMcu_sigmoid_a1b0_csrILj32EEviiiPiS0_PfS1_S1_:
        /* <DEDUP_REMOVED lines=25> */
.L_x_16:
[----:B-1----:R-:W-:-:S06]  /*0190*/  IMAD.WIDE R18, R11, 0x4, R6 ;  /* 0x000000040b127825 */ /* 0x002fcc00078e0206 */
[----:B--2---:R-:W2:Y:S02]  /*01a0*/  LDG.E R19, desc[UR6][R18.64] ;  /* 0x0000000612137981 */ /* 0x004ea4000c1e1900 */
[----:B--2---:R-:W-:-:S04]  /*01b0*/  IMAD R21, R19, UR8, R10 ;  /* 0x0000000813157c24 */ /* 0x004fc8000f8e020a */
[----:B0-----:R-:W-:-:S05]  /*01c0*/  IMAD.WIDE R20, R21, 0x4, R8 ;  /* 0x0000000415147825 */ /* 0x001fca00078e0208 */
[----:B---3--:R-:W2:Y:S01]  /*01d0*/  LDG.E R17, desc[UR6][R20.64] ;  /* 0x0000000614117981 */ /* 0x008ea2000c1e1900 */
[----:B------:R-:W-:Y:S01]  /*01e0*/  ISETP.GT.U32.AND P0, PT, R0, 0x1f, PT ;  /* 0x0000001f0000780c */ /* 0x000fe20003f04070 */
[----:B--2--5:R-:W-:-:S05]  /*01f0*/  FMUL R12, R14, R17 ;  /* 0x000000110e0c7220 */ /* 0x024fca0000400000 */
[----:B------:R-:W-:Y:S01]  /*0200*/  STS [R15], R12 ;  /* 0x0000000c0f007388 */ /* 0x000fe20000000800 */
[----:B------:R-:W-:Y:S06]  /*0210*/  BAR.SYNC.DEFER_BLOCKING 0x0 ;  /* 0x0000000000007b1d */ /* 0x000fec0000010000 */
[----:B------:R-:W-:Y:S04]  /*0220*/  @!P0 LDS R22, [R15+0x40] ;  /* 0x000040000f168984 */ /* 0x000fe80000000800 */
[----:B------:R-:W0:Y:S04]  /*0230*/  @!P0 LDS R23, [R15] ;  /* 0x000000000f178984 */ /* 0x000e280000000800 */
[----:B------:R-:W2:Y:S01]  /*0240*/  LDG.E R16, desc[UR6][R2.64+0x4] ;  /* 0x0000040602107981 */ /* 0x000ea2000c1e1900 */
[----:B------:R-:W-:Y:S01]  /*0250*/  IADD3 R11, PT, PT, R11, 0x1, RZ ;  /* 0x000000010b0b7810 */ /* 0x000fe20007ffe0ff */
        /* <DEDUP_REMOVED lines=9> */
[----:B------:R0:W-:Y:S04]  /*02f0*/  @!P0 STS [R15], R20 ;  /* 0x000000140f008388 */ /* 0x0001e80000000800 */
[----:B------:R-:W-:Y:S04]  /*0300*/  @!P0 LDS R12, [R15+0x8] ;  /* 0x000008000f0c8984 */ /* 0x000fe80000000800 */
[----:B------:R-:W1:Y:S01]  /*0310*/  @!P0 LDS R19, [R15] ;  /* 0x000000000f138984 */ /* 0x000e620000000800 */
[----:B0-----:R-:W-:Y:S01]  /*0320*/  F2F.F64.F32 R20, R17 ;  /* 0x0000001100147310 */ /* 0x001fe20000201800 */
[----:B-1----:R-:W-:-:S05]  /*0330*/  @!P0 FADD R22, R12, R19 ;  /* 0x000000130c168221 */ /* 0x002fca0000000000 */
[----:B------:R-:W-:Y:S04]  /*0340*/  @!P0 STS [R15], R22 ;  /* 0x000000160f008388 */ /* 0x000fe80000000800 */
[----:B------:R-:W-:Y:S04]  /*0350*/  @!P0 LDS R12, [R15+0x4] ;  /* 0x000004000f0c8984 */ /* 0x000fe80000000800 */
[----:B------:R-:W0:Y:S02]  /*0360*/  @!P0 LDS R19, [R15] ;  /* 0x000000000f138984 */ /* 0x000e240000000800 */
[----:B0-----:R-:W-:-:S02]  /*0370*/  @!P0 FADD R24, R12, R19 ;  /* 0x000000130c188221 */ /* 0x001fc40000000000 */
[----:B------:R-:W-:Y:S03]  /*0380*/  F2F.F64.F32 R12, R13 ;  /* 0x0000000d000c7310 */ /* 0x000fe60000201800 */
[----:B------:R-:W-:Y:S04]  /*0390*/  @!P0 STS [R15], R24 ;  /* 0x000000180f008388 */ /* 0x000fe80000000800 */
[----:B------:R-:W0:Y:S02]  /*03a0*/  LDS R18, [UR4] ;  /* 0x00000004ff127984 */ /* 0x000e240008000800 */
[----:B0-----:R-:W-:Y:S01]  /*03b0*/  FMUL R23, R18, -0.5 ;  /* 0xbf00000012177820 */ /* 0x001fe20000400000 */
[----:B--2---:R-:W-:-:S03]  /*03c0*/  ISETP.GE.AND P0, PT, R11, R16, PT ;  /* 0x000000100b00720c */ /* 0x004fc60003f06270 */
[----:B------:R-:W0:Y:S02]  /*03d0*/  F2F.F64.F32 R18, R23 ;  /* 0x0000001700127310 */ /* 0x000e240000201800 */
[----:B0-----:R-:W-:-:S08]  /*03e0*/  DADD R18, R18, 1 ;  /* 0x3ff0000012127429 */ /* 0x001fd00000000000 */
[----:B------:R-:W-:-:S06]  /*03f0*/  DFMA R18, R18, R20, R12 ;  /* 0x000000141212722b */ /* 0x000fcc000000000c */
[----:B------:R1:W2:Y:S01]  /*0400*/  F2F.F32.F64 R13, R18 ;  /* 0x00000012000d7310 */ /* 0x0002a20000301000 */
[----:B------:R-:W-:Y:S05]  /*0410*/  @!P0 BRA `(.L_x_16) ;  /* 0xfffffffc005c8947 */ /* 0x000fea000383ffff */
.L_x_15:
[----:B--2---:R-:W-:Y:S01]  /*0420*/  STG.E desc[UR6][R4.64], R13 ;  /* 0x0000000d04007986 */ /* 0x004fe2000c101906 */
[----:B------:R-:W-:Y:S05]  /*0430*/  EXIT ;  /* 0x000000000000794d */ /* 0x000fea0003800000 */
.L_x_17:
        /* <DEDUP_REMOVED lines=12> */
.L_x_43:


//--------------------- .text._Z27sfusedMMcu_sigmoid_a1b0_csrILj64EEviiiPiS0_PfS1_S1_ --------------------------
	.section	.text._Z27sfusedMMcu_sigmoid_a1b0_csrILj64EEviiiPiS0_PfS1_S1_,"ax",@progbits
	.align	128
        .global         _Z27sfusedMMcu_sigmoid_a1b0_csrILj64EEviiiPiS0_PfS1_S1_
        .type           _Z27sfusedMMcu_sigmoid_a1b0_csrILj64EEviiiPiS0_PfS1_S1_,@function
        .size           _Z27sfusedMMcu_sigmoid_a1b0_csrILj64EEviiiPiS0_PfS1_S1_,(.L_x_44 - _Z27sfusedMMcu_sigmoid_a1b0_csrILj64EEviiiPiS0_PfS1_S1_)
        .other          _Z27sfusedMMcu_sigmoid_a1b0_csrILj64EEviiiPiS0_PfS1_S1_,@"STO_CUDA_ENTRY STV_DEFAULT"
_Z27sfusedMMcu_sigmoid_a1b0_csrILj64EEviiiPiS0_PfS1_S1_:
.text._Z27sfusedMMcu_sigmoid_a1b0_csrILj64EEviiiPiS0_PfS1_S1_:
        /* <DEDUP_REMOVED lines=23> */
.L_x_21:
[----:B-1----:R-:W-:-:S06]  /*0170*/  IMAD.WIDE R18, R11, 0x4, R4 ;  /* 0x000000040b127825 */ /* 0x002fcc00078e0204 */
[----:B--2---:R-:W2:Y:S02]  /*0180*/  LDG.E R19, desc[UR6][R18.64] ;  /* 0x0000000612137981 */ /* 0x004ea4000c1e1900 */
[----:B--2---:R-:W-:-:S04]  /*0190*/  IMAD R17, R19, UR8, R8 ;  /* 0x0000000813117c24 */ /* 0x004fc8000f8e0208 */
[----:B0-----:R-:W-:-:S06]  /*01a0*/  IMAD.WIDE R16, R17, 0x4, R6 ;  /* 0x0000000411107825 */ /* 0x001fcc00078e0206 */
[----:B------:R-:W2:Y:S02]  /*01b0*/  LDG.E R16, desc[UR6][R16.64] ;  /* 0x0000000610107981 */ /* 0x000ea4000c1e1900 */
[----:B--2--5:R-:W-:-:S05]  /*01c0*/  FMUL R13, R9, R16 ;  /* 0x00000010090d7220 */ /* 0x024fca0000400000 */
[----:B------:R0:W-:Y:S01]  /*01d0*/  STS [R10], R13 ;  /* 0x0000000d0a007388 */ /* 0x0001e20000000800 */
[----:B------:R-:W-:Y:S06]  /*01e0*/  BAR.SYNC.DEFER_BLOCKING 0x0 ;  /* 0x0000000000007b1d */ /* 0x000fec0000010000 */
[----:B---3--:R0:W5:Y:S01]  /*01f0*/  LDG.E R14, desc[UR6][R2.64+0x4] ;  /* 0x00000406020e7981 */ /* 0x008162000c1e1900 */
[----:B------:R-:W-:Y:S01]  /*0200*/  ISETP.GT.U32.AND P0, PT, R0, 0x1f, PT ;  /* 0x0000001f0000780c */ /* 0x000fe20003f04070 */
[----:B------:R-:W-:-:S12]  /*0210*/  BSSY.RECONVERGENT B0, `(.L_x_19) ;  /* 0x000001a000007945 */ /* 0x000fd80003800200 */
[----:B0-----:R-:W-:Y:S05]  /*0220*/  @P0 BRA `(.L_x_20) ;  /* 0x0000000000600947 */ /* 0x001fea0003800000 */
[----:B------:R-:W-:Y:S04]  /*0230*/  LDS R13, [R10+0x80] ;  /* 0x000080000a0d7984 */ /* 0x000fe80000000800 */
[----:B------:R-:W0:Y:S02]  /*0240*/  LDS R18, [R10] ;  /* 0x000000000a127984 */ /* 0x000e240000000800 */
[----:B0-----:R-:W-:-:S05]  /*0250*/  FADD R13, R13, R18 ;  /* 0x000000120d0d7221 */ /* 0x001fca0000000000 */
[----:B------:R-:W-:Y:S04]  /*0260*/  STS [R10], R13 ;  /* 0x0000000d0a007388 */ /* 0x000fe80000000800 */
        /* <DEDUP_REMOVED lines=19> */
[----:B------:R0:W-:Y:S02]  /*03a0*/  STS [R10], R15 ;  /* 0x0000000f0a007388 */ /* 0x0001e40000000800 */
.L_x_20:
[----:B------:R-:W-:Y:S05]  /*03b0*/  BSYNC.RECONVERGENT B0 ;  /* 0x0000000000007941 */ /* 0x000fea0003800200 */
.L_x_19:
[----:B0-----:R-:W0:Y:S01]  /*03c0*/  LDS R15, [UR4] ;  /* 0x00000004ff0f7984 */ /* 0x001e220008000800 */
[----:B------:R-:W-:Y:S01]  /*03d0*/  F2F.F64.F32 R12, R12 ;  /* 0x0000000c000c7310 */ /* 0x000fe20000201800 */
[----:B------:R-:W-:-:S04]  /*03e0*/  IADD3 R11, PT, PT, R11, 0x1, RZ ;  /* 0x000000010b0b7810 */ /* 0x000fc80007ffe0ff */
[----:B-----5:R-:W-:-:S03]  /*03f0*/  ISETP.GE.AND P0, PT, R11, R14, PT ;  /* 0x0000000e0b00720c */ /* 0x020fc60003f06270 */
[----:B------:R-:W-:Y:S01]  /*0400*/  F2F.F64.F32 R16, R16 ;  /* 0x0000001000107310 */ /* 0x000fe20000201800 */
[----:B0-----:R-:W-:-:S07]  /*0410*/  FMUL R15, R15, -0.5 ;  /* 0xbf0000000f0f7820 */ /* 0x001fce0000400000 */
[----:B------:R-:W0:Y:S02]  /*0420*/  F2F.F64.F32 R18, R15 ;  /* 0x0000000f00127310 */ /* 0x000e240000201800 */
[----:B0-----:R-:W-:-:S08]  /*0430*/  DADD R18, R18, 1 ;  /* 0x3ff0000012127429 */ /* 0x001fd00000000000 */
[----:B------:R-:W-:-:S06]  /*0440*/  DFMA R18, R18, R16, R12 ;  /* 0x000000101212722b */ /* 0x000fcc000000000c */
[----:B------:R1:W2:Y:S01]  /*0450*/  F2F.F32.F64 R12, R18 ;  /* 0x00000012000c7310 */ /* 0x0002a20000301000 */
[----:B------:R-:W-:Y:S05]  /*0460*/  @!P0 BRA `(.L_x_21) ;  /* 0xfffffffc00408947 */ /* 0x000fea000383ffff */
.L_x_18:
[----:B------:R-:W0:Y:S02]  /*0470*/  LDC.64 R2, c[0x0][0x3b0] ;  /* 0x0000ec00ff027b82 */ /* 0x000e240000000a00 */
[----:B0-----:R-:W-:-:S05]  /*0480*/  IMAD.WIDE R8, R8, 0x4, R2 ;  /* 0x0000000408087825 */ /* 0x001fca00078e0202 */
[----:B--2---:R-:W-:Y:S01]  /*0490*/  STG.E desc[UR6][R8.64], R12 ;  /* 0x0000000c08007986 */ /* 0x004fe2000c101906 */
[----:B------:R-:W-:Y:S05]  /*04a0*/  EXIT ;  /* 0x000000000000794d */ /* 0x000fea0003800000 */
.L_x_22:
        /* <DEDUP_REMOVED lines=13> */
.L_x_44:


//--------------------- .text._Z27sfusedMMcu_sigmoid_a1b0_csrILj128EEviiiPiS0_PfS1_S1_ --------------------------
	.section	.text._Z27sfusedMMcu_sigmoid_a1b0_csrILj128EEviiiPiS0_PfS1_S1_,"ax",@progbits
	.align	128
        .global         _Z27sfusedMMcu_sigmoid_a1b0_csrILj128EEviiiPiS0_PfS1_S1_
        .type           _Z27sfusedMMcu_sigmoid_a1b0_csrILj128EEviiiPiS0_PfS1_S1_,@function
        .size           _Z27sfusedMMcu_sigmoid_a1b0_csrILj128EEviiiPiS0_PfS1_S1_,(.L_x_45 - _Z27sfusedMMcu_sigmoid_a1b0_csrILj128EEviiiPiS0_PfS1_S1_)
        .other          _Z27sfusedMMcu_sigmoid_a1b0_csrILj128EEviiiPiS0_PfS1_S1_,@"STO_CUDA_ENTRY STV_DEFAULT"
_Z27sfusedMMcu_sigmoid_a1b0_csrILj128EEviiiPiS0_PfS1_S1_:
.text._Z27sfusedMMcu_sigmoid_a1b0_csrILj128EEviiiPiS0_PfS1_S1_:
        /* <DEDUP_REMOVED lines=23> */
.L_x_26:
[----:B---3--:R-:W-:-:S06]  /*0170*/  IMAD.WIDE R14, R11, 0x4, R4 ;  /* 0x000000040b0e7825 */ /* 0x008fcc00078e0204 */
[----:B--2---:R-:W2:Y:S02]  /*0180*/  LDG.E R15, desc[UR6][R14.64] ;  /* 0x000000060e0f7981 */ /* 0x004ea4000c1e1900 */
[----:B--2---:R-:W-:-:S04]  /*0190*/  IMAD R17, R15, UR8, R8 ;  /* 0x000000080f117c24 */ /* 0x004fc8000f8e0208 */
[----:B0-----:R-:W-:-:S06]  /*01a0*/  IMAD.WIDE R16, R17, 0x4, R6 ;  /* 0x0000000411107825 */ /* 0x001fcc00078e0206 */
[----:B------:R-:W2:Y:S01]  /*01b0*/  LDG.E R16, desc[UR6][R16.64] ;  /* 0x0000000610107981 */ /* 0x000ea2000c1e1900 */
[----:B------:R-:W-:Y:S01]  /*01c0*/  ISETP.GT.U32.AND P0, PT, R0, 0x3f, PT ;  /* 0x0000003f0000780c */ /* 0x000fe20003f04070 */
[----:B--2--5:R-:W-:-:S05]  /*01d0*/  FMUL R13, R9, R16 ;  /* 0x00000010090d7220 */ /* 0x024fca0000400000 */
[----:B------:R-:W-:Y:S01]  /*01e0*/  STS [R10], R13 ;  /* 0x0000000d0a007388 */ /* 0x000fe20000000800 */
[----:B------:R-:W-:Y:S06]  /*01f0*/  BAR.SYNC.DEFER_BLOCKING 0x0 ;  /* 0x0000000000007b1d */ /* 0x000fec0000010000 */
[----:B-1----:R-:W-:Y:S04]  /*0200*/  @!P0 LDS R18, [R10+0x100] ;  /* 0x000100000a128984 */ /* 0x002fe80000000800 */
[----:B------:R-:W0:Y:S02]  /*0210*/  @!P0 LDS R19, [R10] ;  /* 0x000000000a138984 */ /* 0x000e240000000800 */
[----:B0-----:R-:W-:-:S05]  /*0220*/  @!P0 FADD R19, R18, R19 ;  /* 0x0000001312138221 */ /* 0x001fca0000000000 */
[----:B------:R0:W-:Y:S01]  /*0230*/  @!P0 STS [R10], R19 ;  /* 0x000000130a008388 */ /* 0x0001e20000000800 */
[----:B------:R-:W-:Y:S06]  /*0240*/  BAR.SYNC.DEFER_BLOCKING 0x0 ;  /* 0x0000000000007b1d */ /* 0x000fec0000010000 */
[----:B------:R0:W5:Y:S01]  /*0250*/  LDG.E R14, desc[UR6][R2.64+0x4] ;  /* 0x00000406020e7981 */ /* 0x000162000c1e1900 */
        /* <DEDUP_REMOVED lines=27> */
.L_x_25:
[----:B------:R-:W-:Y:S05]  /*0410*/  BSYNC.RECONVERGENT B0 ;  /* 0x0000000000007941 */ /* 0x000fea0003800200 */
.L_x_24:
        /* <DEDUP_REMOVED lines=11> */
.L_x_23:
[----:B------:R-:W0:Y:S02]  /*04d0*/  LDC.64 R2, c[0x0][0x3b0] ;  /* 0x0000ec00ff027b82 */ /* 0x000e240000000a00 */
[----:B0-----:R-:W-:-:S05]  /*04e0*/  IMAD.WIDE R8, R8, 0x4, R2 ;  /* 0x0000000408087825 */ /* 0x001fca00078e0202 */
[----:B--2---:R-:W-:Y:S01]  /*04f0*/  STG.E desc[UR6][R8.64], R12 ;  /* 0x0000000c08007986 */ /* 0x004fe2000c101906 */
[----:B------:R-:W-:Y:S05]  /*0500*/  EXIT ;  /* 0x000000000000794d */ /* 0x000fea0003800000 */
.L_x_27:
        /* <DEDUP_REMOVED lines=15> */
.L_x_45:


//--------------------- .text._Z27sfusedMMcu_sigmoid_a1b0_csrILj256EEviiiPiS0_PfS1_S1_ --------------------------
	.section	.text._Z27sfusedMMcu_sigmoid_a1b0_csrILj256EEviiiPiS0_PfS1_S1_,"ax",@progbits
	.align	128
        .global         _Z27sfusedMMcu_sigmoid_a1b0_csrILj256EEviiiPiS0_PfS1_S1_
        .type           _Z27sfusedMMcu_sigmoid_a1b0_csrILj256EEviiiPiS0_PfS1_S1_,@function
        .size           _Z27sfusedMMcu_sigmoid_a1b0_csrILj256EEviiiPiS0_PfS1_S1_,(.L_x_46 - _Z27sfusedMMcu_sigmoid_a1b0_csrILj256EEviiiPiS0_PfS1_S1_)
        .other          _Z27sfusedMMcu_sigmoid_a1b0_csrILj256EEviiiPiS0_PfS1_S1_,@"STO_CUDA_ENTRY STV_DEFAULT"
_Z27sfusedMMcu_sigmoid_a1b0_csrILj256EEviiiPiS0_PfS1_S1_:
.text._Z27sfusedMMcu_sigmoid_a1b0_csrILj256EEviiiPiS0_PfS1_S1_:
        /* <DEDUP_REMOVED lines=23> */
.L_x_31:
[----:B------:R-:W-:-:S06]  /*0170*/  IMAD.WIDE R16, R11, 0x4, R4 ;  /* 0x000000040b107825 */ /* 0x000fcc00078e0204 */
[----:B------:R-:W3:Y:S02]  /*0180*/  LDG.E R17, desc[UR6][R16.64] ;  /* 0x0000000610117981 */ /* 0x000ee4000c1e1900 */
[----:B---3--:R-:W-:-:S04]  /*0190*/  IMAD R15, R17, UR8, R8 ;  /* 0x00000008110f7c24 */ /* 0x008fc8000f8e0208 */
[----:B0-----:R-:W-:-:S06]  /*01a0*/  IMAD.WIDE R14, R15, 0x4, R6 ;  /* 0x000000040f0e7825 */ /* 0x001fcc00078e0206 */
[----:B--2---:R-:W2:Y:S01]  /*01b0*/  LDG.E R14, desc[UR6][R14.64] ;  /* 0x000000060e0e7981 */ /* 0x004ea2000c1e1900 */
[C---:B------:R-:W-:Y:S02]  /*01c0*/  ISETP.GT.U32.AND P1, PT, R0.reuse, 0x7f, PT ;  /* 0x0000007f0000780c */ /* 0x040fe40003f24070 */
[----:B------:R-:W-:Y:S01]  /*01d0*/  ISETP.GT.U32.AND P0, PT, R0, 0x3f, PT ;  /* 0x0000003f0000780c */ /* 0x000fe20003f04070 */
[----:B--2--5:R-:W-:-:S05]  /*01e0*/  FMUL R13, R9, R14 ;  /* 0x0000000e090d7220 */ /* 0x024fca0000400000 */
[----:B------:R-:W-:Y:S01]  /*01f0*/  STS [R10], R13 ;  /* 0x0000000d0a007388 */ /* 0x000fe20000000800 */
[----:B------:R-:W-:Y:S06]  /*0200*/  BAR.SYNC.DEFER_BLOCKING 0x0 ;  /* 0x0000000000007b1d */ /* 0x000fec0000010000 */
[----:B-1----:R-:W-:Y:S04]  /*0210*/  @!P1 LDS R18, [R10+0x200] ;  /* 0x000200000a129984 */ /* 0x002fe80000000800 */
[----:B------:R-:W0:Y:S02]  /*0220*/  @!P1 LDS R19, [R10] ;  /* 0x000000000a139984 */ /* 0x000e240000000800 */
[----:B0-----:R-:W-:-:S05]  /*0230*/  @!P1 FADD R19, R18, R19 ;  /* 0x0000001312139221 */ /* 0x001fca0000000000 */
[----:B------:R-:W-:Y:S01]  /*0240*/  @!P1 STS [R10], R19 ;  /* 0x000000130a009388 */ /* 0x000fe20000000800 */
[----:B------:R-:W-:Y:S06]  /*0250*/  BAR.SYNC.DEFER_BLOCKING 0x0 ;  /* 0x0000000000007b1d */ /* 0x000fec0000010000 */
[----:B------:R-:W-:Y:S04]  /*0260*/  @!P0 LDS R15, [R10+0x100] ;  /* 0x000100000a0f8984 */ /* 0x000fe80000000800 */
        /* <DEDUP_REMOVED lines=32> */
.L_x_30:
[----:B------:R-:W-:Y:S05]  /*0470*/  BSYNC.RECONVERGENT B0 ;  /* 0x0000000000007941 */ /* 0x000fea0003800200 */
.L_x_29:
[----:B0-----:R-:W0:Y:S01]  /*0480*/  LDS R15, [UR4] ;  /* 0x00000004ff0f7984 */ /* 0x001e220008000800 */
[----:B------:R-:W-:Y:S01]  /*0490*/  F2F.F64.F32 R12, R12 ;  /* 0x0000000c000c7310 */ /* 0x000fe20000201800 */
[----:B------:R-:W-:-:S04]  /*04a0*/  IADD3 R11, PT, PT, R11, 0x1, RZ ;  /* 0x000000010b0b7810 */ /* 0x000fc80007ffe0ff */
[----:B-----5:R-:W-:Y:S01]  /*04b0*/  ISETP.GE.AND P0, PT, R11, R16, PT ;  /* 0x000000100b00720c */ /* 0x020fe20003f06270 */
[----:B0-----:R-:W-:Y:S02]  /*04c0*/  FMUL R17, R15, -0.5 ;  /* 0xbf0000000f117820 */ /* 0x001fe40000400000 */
[----:B------:R-:W-:Y:S08]  /*04d0*/  F2F.F64.F32 R14, R14 ;  /* 0x0000000e000e7310 */ /* 0x000ff00000201800 */
[----:B------:R-:W0:Y:S02]  /*04e0*/  F2F.F64.F32 R18, R17 ;  /* 0x0000001100127310 */ /* 0x000e240000201800 */
[----:B0-----:R-:W-:-:S08]  /*04f0*/  DADD R18, R18, 1 ;  /* 0x3ff0000012127429 */ /* 0x001fd00000000000 */
[----:B------:R-:W-:-:S06]  /*0500*/  DFMA R18, R18, R14, R12 ;  /* 0x0000000e1212722b */ /* 0x000fcc000000000c */
[----:B------:R1:W2:Y:S01]  /*0510*/  F2F.F32.F64 R12, R18 ;  /* 0x00000012000c7310 */ /* 0x0002a20000301000 */
[----:B------:R-:W-:Y:S05]  /*0520*/  @!P0 BRA `(.L_x_31) ;  /* 0xfffffffc00108947 */ /* 0x000fea000383ffff */
.L_x_28:
[----:B------:R-:W0:Y:S02]  /*0530*/  LDC.64 R2, c[0x0][0x3b0] ;  /* 0x0000ec00ff027b82 */ /* 0x000e240000000a00 */
[----:B0-----:R-:W-:-:S05]  /*0540*/  IMAD.WIDE R8, R8, 0x4, R2 ;  /* 0x0000000408087825 */ /* 0x001fca00078e0202 */
[----:B--2---:R-:W-:Y:S01]  /*0550*/  STG.E desc[UR6][R8.64], R12 ;  /* 0x0000000c08007986 */ /* 0x004fe2000c101906 */
[----:B------:R-:W-:Y:S05]  /*0560*/  EXIT ;  /* 0x000000000000794d */ /* 0x000fea0003800000 */
.L_x_32:
        /* <DEDUP_REMOVED lines=9> */
.L_x_46:


//--------------------- .text._Z27sfusedMMcu_sigmoid_a1b0_csrILj512EEviiiPiS0_PfS1_S1_ --------------------------
	.section	.text._Z27sfusedMMcu_sigmoid_a1b0_csrILj512EEviiiPiS0_PfS1_S1_,"ax",@progbits
	.align	128
        .global         _Z27sfusedMMcu_sigmoid_a1b0_csrILj512EEviiiPiS0_PfS1_S1_
        .type           _Z27sfusedMMcu_sigmoid_a1b0_csrILj512EEviiiPiS0_PfS1_S1_,@function
        .size           _Z27sfusedMMcu_sigmoid_a1b0_csrILj512EEviiiPiS0_PfS1_S1_,(.L_x_47 - _Z27sfusedMMcu_sigmoid_a1b0_csrILj512EEviiiPiS0_PfS1_S1_)
        .other          _Z27sfusedMMcu_sigmoid_a1b0_csrILj512EEviiiPiS0_PfS1_S1_,@"STO_CUDA_ENTRY STV_DEFAULT"
_Z27sfusedMMcu_sigmoid_a1b0_csrILj512EEviiiPiS0_PfS1_S1_:
.text._Z27sfusedMMcu_sigmoid_a1b0_csrILj512EEviiiPiS0_PfS1_S1_:
        /* <DEDUP_REMOVED lines=23> */
.L_x_36:
        /* <DEDUP_REMOVED lines=14> */
[----:B------:R-:W-:Y:S01]  /*0250*/  BAR.SYNC.DEFER_BLOCKING 0x0 ;  /* 0x0000000000007b1d */ /* 0x000fe20000010000 */
[----:B------:R-:W-:-:S05]  /*0260*/  ISETP.GT.U32.AND P1, PT, R0, 0x3f, PT ;  /* 0x0000003f0000780c */ /* 0x000fca0003f24070 */
[----:B------:R-:W-:Y:S04]  /*0270*/  @!P0 LDS R15, [R10+0x200] ;  /* 0x000200000a0f8984 */ /* 0x000fe80000000800 */
        /* <DEDUP_REMOVED lines=37> */
.L_x_35:
[----:B------:R-:W-:Y:S05]  /*04d0*/  BSYNC.RECONVERGENT B0 ;  /* 0x0000000000007941 */ /* 0x000fea0003800200 */
.L_x_34:
        /* <DEDUP_REMOVED lines=11> */
.L_x_33:
[----:B------:R-:W0:Y:S02]  /*0590*/  LDC.64 R2, c[0x0][0x3b0] ;  /* 0x0000ec00ff027b82 */ /* 0x000e240000000a00 */
[----:B0-----:R-:W-:-:S05]  /*05a0*/  IMAD.WIDE R8, R8, 0x4, R2 ;  /* 0x0000000408087825 */ /* 0x001fca00078e0202 */
[----:B--2---:R-:W-:Y:S01]  /*05b0*/  STG.E desc[UR6][R8.64], R12 ;  /* 0x0000000c08007986 */ /* 0x004fe2000c101906 */
[----:B------:R-:W-:Y:S05]  /*05c0*/  EXIT ;  /* 0x000000000000794d */ /* 0x000fea0003800000 */
.L_x_37:
        /* <DEDUP_REMOVED lines=11> */
.L_x_47:


//--------------------- .nv.shared._Z27sfusedMMcu_sigmoid_a1b0_csrILj1EEviiiPiS0_PfS1_S1_ --------------------------
	.section	.nv.shared._Z27sfusedMMcu_sigmoid_a1b0_csrILj1EEviiiPiS0_PfS1_S1_,"aw",@nobits
	.sectionflags	@""
	.align	16
	.zero		1024


//--------------------- .nv.shared.reserved.0     --------------------------
	.section	.nv.shared.reserved.0,"aw",@nobits
	.weak		__nv_reservedSMEM_offset_0_alias
	.size		__nv_reservedSMEM_offset_0_alias, 0, 64
	.other		__nv_reservedSMEM_offset_0_alias,@"STO_CUDA_RESERVED_SHARED STV_DEFAULT"
__nv_reservedSMEM_offset_0_alias:
	.zero		0
	.zero		64


//--------------------- .nv.shared._Z27sfusedMMcu_sigmoid_a1b0_csrILj2EEviiiPiS0_PfS1_S1_ --------------------------
	.section	.nv.shared._Z27sfusedMMcu_sigmoid_a1b0_csrILj2EEviiiPiS0_PfS1_S1_,"aw",@nobits
	.sectionflags	@""
	.align	16
	.zero		1024


//--------------------- .nv.shared._Z27sfusedMMcu_sigmoid_a1b0_csrILj4EEviiiPiS0_PfS1_S1_ --------------------------
	.section	.nv.shared._Z27sfusedMMcu_sigmoid_a1b0_csrILj4EEviiiPiS0_PfS1_S1_,"aw",@nobits
	.sectionflags	@""
	.align	16
	.zero		1024


//--------------------- .nv.shared._Z27sfusedMMcu_sigmoid_a1b0_csrILj8EEviiiPiS0_PfS1_S1_ --------------------------
	.section	.nv.shared._Z27sfusedMMcu_sigmoid_a1b0_csrILj8EEviiiPiS0_PfS1_S1_,"aw",@nobits
	.sectionflags	@""
	.align	16
	.zero		1024


//--------------------- .nv.shared._Z27sfusedMMcu_sigmoid_a1b0_csrILj16EEviiiPiS0_PfS1_S1_ --------------------------
	.section	.nv.shared._Z27sfusedMMcu_sigmoid_a1b0_csrILj16EEviiiPiS0_PfS1_S1_,"aw",@nobits
	.sectionflags	@""
	.align	16
	.zero		1024


//--------------------- .nv.shared._Z27sfusedMMcu_sigmoid_a1b0_csrILj32EEviiiPiS0_PfS1_S1_ --------------------------
	.section	.nv.shared._Z27sfusedMMcu_sigmoid_a1b0_csrILj32EEviiiPiS0_PfS1_S1_,"aw",@nobits
	.sectionflags	@""
	.align	16
	.zero		1024


//--------------------- .nv.shared._Z27sfusedMMcu_sigmoid_a1b0_csrILj64EEviiiPiS0_PfS1_S1_ --------------------------
	.section	.nv.shared._Z27sfusedMMcu_sigmoid_a1b0_csrILj64EEviiiPiS0_PfS1_S1_,"aw",@nobits
	.sectionflags	@""
	.align	16
	.zero		1024


//--------------------- .nv.shared._Z27sfusedMMcu_sigmoid_a1b0_csrILj128EEviiiPiS0_PfS1_S1_ --------------------------
	.section	.nv.shared._Z27sfusedMMcu_sigmoid_a1b0_csrILj128EEviiiPiS0_PfS1_S1_,"aw",@nobits
	.sectionflags	@""
	.align	16
	.zero		1024


//--------------------- .nv.shared._Z27sfusedMMcu_sigmoid_a1b0_csrILj256EEviiiPiS0_PfS1_S1_ --------------------------
	.section	.nv.shared._Z27sfusedMMcu_sigmoid_a1b0_csrILj256EEviiiPiS0_PfS1_S1_,"aw",@nobits
	.sectionflags	@""
	.align	16
	.zero		1024


//--------------------- .nv.shared._Z27sfusedMMcu_sigmoid_a1b0_csrILj512EEviiiPiS0_PfS1_S1_ --------------------------
	.section	.nv.shared._Z27sfusedMMcu_sigmoid_a1b0_csrILj512EEviiiPiS0_PfS1_S1_,"aw",@nobits
	.sectionflags	@""
	.align	16
	.zero		1024


//--------------------- .nv.constant0._Z27sfusedMMcu_sigmoid_a1b0_csrILj1EEviiiPiS0_PfS1_S1_ --------------------------
	.section	.nv.constant0._Z27sfusedMMcu_sigmoid_a1b0_csrILj1EEviiiPiS0_PfS1_S1_,"a",@progbits
	.sectionflags	@""
	.align	4
.nv.constant0._Z27sfusedMMcu_sigmoid_a1b0_csrILj1EEviiiPiS0_PfS1_S1_:
	.zero		952


//--------------------- .nv.constant0._Z27sfusedMMcu_sigmoid_a1b0_csrILj2EEviiiPiS0_PfS1_S1_ --------------------------
	.section	.nv.constant0._Z27sfusedMMcu_sigmoid_a1b0_csrILj2EEviiiPiS0_PfS1_S1_,"a",@progbits
	.sectionflags	@""
	.align	4
.nv.constant0._Z27sfusedMMcu_sigmoid_a1b0_csrILj2EEviiiPiS0_PfS1_S1_:
	.zero		952


//--------------------- .nv.constant0._Z27sfusedMMcu_sigmoid_a1b0_csrILj4EEviiiPiS0_PfS1_S1_ --------------------------
	.section	.nv.constant0._Z27sfusedMMcu_sigmoid_a1b0_csrILj4EEviiiPiS0_PfS1_S1_,"a",@progbits
	.sectionflags	@""
	.align	4
.nv.constant0._Z27sfusedMMcu_sigmoid_a1b0_csrILj4EEviiiPiS0_PfS1_S1_:
	.zero		952


//--------------------- .nv.constant0._Z27sfusedMMcu_sigmoid_a1b0_csrILj8EEviiiPiS0_PfS1_S1_ --------------------------
	.section	.nv.constant0._Z27sfusedMMcu_sigmoid_a1b0_csrILj8EEviiiPiS0_PfS1_S1_,"a",@progbits
	.sectionflags	@""
	.align	4
.nv.constant0._Z27sfusedMMcu_sigmoid_a1b0_csrILj8EEviiiPiS0_PfS1_S1_:
	.zero		952


//--------------------- .nv.constant0._Z27sfusedMMcu_sigmoid_a1b0_csrILj16EEviiiPiS0_PfS1_S1_ --------------------------
	.section	.nv.constant0._Z27sfusedMMcu_sigmoid_a1b0_csrILj16EEviiiPiS0_PfS1_S1_,"a",@progbits
	.sectionflags	@""
	.align	4
.nv.constant0._Z27sfusedMMcu_sigmoid_a1b0_csrILj16EEviiiPiS0_PfS1_S1_:
	.zero		952


//--------------------- .nv.constant0._Z27sfusedMMcu_sigmoid_a1b0_csrILj32EEviiiPiS0_PfS1_S1_ --------------------------
	.section	.nv.constant0._Z27sfusedMMcu_sigmoid_a1b0_csrILj32EEviiiPiS0_PfS1_S1_,"a",@progbits
	.sectionflags	@""
	.align	4
.nv.constant0._Z27sfusedMMcu_sigmoid_a1b0_csrILj32EEviiiPiS0_PfS1_S1_:
	.zero		952


//--------------------- .nv.constant0._Z27sfusedMMcu_sigmoid_a1b0_csrILj64EEviiiPiS0_PfS1_S1_ --------------------------
	.section	.nv.constant0._Z27sfusedMMcu_sigmoid_a1b0_csrILj64EEviiiPiS0_PfS1_S1_,"a",@progbits
	.sectionflags	@""
	.align	4
.nv.constant0._Z27sfusedMMcu_sigmoid_a1b0_csrILj64EEviiiPiS0_PfS1_S1_:
	.zero		952


//--------------------- .nv.constant0._Z27sfusedMMcu_sigmoid_a1b0_csrILj128EEviiiPiS0_PfS1_S1_ --------------------------
	.section	.nv.constant0._Z27sfusedMMcu_sigmoid_a1b0_csrILj128EEviiiPiS0_PfS1_S1_,"a",@progbits
	.sectionflags	@""
	.align	4
.nv.constant0._Z27sfusedMMcu_sigmoid_a1b0_csrILj128EEviiiPiS0_PfS1_S1_:
	.zero		952


//--------------------- .nv.constant0._Z27sfusedMMcu_sigmoid_a1b0_csrILj256EEviiiPiS0_PfS1_S1_ --------------------------
	.section	.nv.constant0._Z27sfusedMMcu_sigmoid_a1b0_csrILj256EEviiiPiS0_PfS1_S1_,"a",@progbits
	.sectionflags	@""
	.align	4
.nv.constant0._Z27sfusedMMcu_sigmoid_a1b0_csrILj256EEviiiPiS0_PfS1_S1_:
	.zero		952


//--------------------- .nv.constant0._Z27sfusedMMcu_sigmoid_a1b0_csrILj512EEviiiPiS0_PfS1_S1_ --------------------------
	.section	.nv.constant0._Z27sfusedMMcu_sigmoid_a1b0_csrILj512EEviiiPiS0_PfS1_S1_,"a",@progbits
	.sectionflags	@""
	.align	4
.nv.constant0._Z27sfusedMMcu_sigmoid_a1b0_csrILj512EEviiiPiS0_PfS1_S1_:
	.zero		952


//--------------------- SYMBOLS --------------------------

	.type		.nv.reservedSmem.offset0,@object
	.size		.nv.reservedSmem.offset0,0x4
	.type		.nv.reservedSmem.cap,@object
	.size		.nv.reservedSmem.cap,0x4
